//
// Generated by NVIDIA NVVM Compiler
//
// Compiler Build ID: CL-36424714
// Cuda compilation tools, release 13.0, V13.0.88
// Based on NVVM 20.0.0
//

.version 9.0
.target sm_100
.address_size 64

	// .globl	_Z22forwardReductionKernelPKdS0_S0_PdS0_S0_S0_S0_S0_ii

.visible .entry _Z22forwardReductionKernelPKdS0_S0_PdS0_S0_S0_S0_S0_ii(
	.param .u64 .ptr .align 1 _Z22forwardReductionKernelPKdS0_S0_PdS0_S0_S0_S0_S0_ii_param_0,
	.param .u64 .ptr .align 1 _Z22forwardReductionKernelPKdS0_S0_PdS0_S0_S0_S0_S0_ii_param_1,
	.param .u64 .ptr .align 1 _Z22forwardReductionKernelPKdS0_S0_PdS0_S0_S0_S0_S0_ii_param_2,
	.param .u64 .ptr .align 1 _Z22forwardReductionKernelPKdS0_S0_PdS0_S0_S0_S0_S0_ii_param_3,
	.param .u64 .ptr .align 1 _Z22forwardReductionKernelPKdS0_S0_PdS0_S0_S0_S0_S0_ii_param_4,
	.param .u64 .ptr .align 1 _Z22forwardReductionKernelPKdS0_S0_PdS0_S0_S0_S0_S0_ii_param_5,
	.param .u64 .ptr .align 1 _Z22forwardReductionKernelPKdS0_S0_PdS0_S0_S0_S0_S0_ii_param_6,
	.param .u64 .ptr .align 1 _Z22forwardReductionKernelPKdS0_S0_PdS0_S0_S0_S0_S0_ii_param_7,
	.param .u64 .ptr .align 1 _Z22forwardReductionKernelPKdS0_S0_PdS0_S0_S0_S0_S0_ii_param_8,
	.param .u32 _Z22forwardReductionKernelPKdS0_S0_PdS0_S0_S0_S0_S0_ii_param_9,
	.param .u32 _Z22forwardReductionKernelPKdS0_S0_PdS0_S0_S0_S0_S0_ii_param_10
)
{
	.reg .pred 	%p<10>;
	.reg .b32 	%r<41>;
	.reg .b32 	%f<51>;
	.reg .b64 	%rd<70>;
	.reg .b64 	%fd<41>;

	ld.param.u64 	%rd4, [_Z22forwardReductionKernelPKdS0_S0_PdS0_S0_S0_S0_S0_ii_param_1];
	ld.param.u64 	%rd10, [_Z22forwardReductionKernelPKdS0_S0_PdS0_S0_S0_S0_S0_ii_param_3];
	ld.param.u64 	%rd6, [_Z22forwardReductionKernelPKdS0_S0_PdS0_S0_S0_S0_S0_ii_param_4];
	ld.param.u64 	%rd11, [_Z22forwardReductionKernelPKdS0_S0_PdS0_S0_S0_S0_S0_ii_param_5];
	ld.param.u64 	%rd7, [_Z22forwardReductionKernelPKdS0_S0_PdS0_S0_S0_S0_S0_ii_param_6];
	ld.param.u64 	%rd8, [_Z22forwardReductionKernelPKdS0_S0_PdS0_S0_S0_S0_S0_ii_param_7];
	ld.param.u64 	%rd9, [_Z22forwardReductionKernelPKdS0_S0_PdS0_S0_S0_S0_S0_ii_param_8];
	ld.param.u32 	%r5, [_Z22forwardReductionKernelPKdS0_S0_PdS0_S0_S0_S0_S0_ii_param_9];
	ld.param.u32 	%r6, [_Z22forwardReductionKernelPKdS0_S0_PdS0_S0_S0_S0_S0_ii_param_10];
	cvta.to.global.u64 	%rd1, %rd11;
	cvta.to.global.u64 	%rd2, %rd10;
	mov.u32 	%r7, %ctaid.x;
	mul.lo.s32 	%r1, %r5, %r7;
	setp.ne.s32 	%p1, %r6, %r5;
	@%p1 bra 	$L__BB0_2;
	ld.param.u64 	%rd69, [_Z22forwardReductionKernelPKdS0_S0_PdS0_S0_S0_S0_S0_ii_param_2];
	ld.param.u64 	%rd68, [_Z22forwardReductionKernelPKdS0_S0_PdS0_S0_S0_S0_S0_ii_param_0];
	cvta.to.global.u64 	%rd54, %rd4;
	cvta.to.global.u64 	%rd55, %rd69;
	cvta.to.global.u64 	%rd56, %rd7;
	cvta.to.global.u64 	%rd57, %rd68;
	shr.u32 	%r30, %r5, 31;
	add.s32 	%r31, %r5, %r30;
	shr.s32 	%r32, %r31, 1;
	cvt.rn.f32.s32 	%f26, %r32;
	setp.lt.s32 	%p7, %r5, 2;
	mul.f32 	%f27, %f26, 0f4B000000;
	selp.f32 	%f28, %f27, %f26, %p7;
	selp.f32 	%f29, 0fC1B80000, 0f00000000, %p7;
	mov.b32 	%r33, %f28;
	add.s32 	%r34, %r33, -1060439283;
	and.b32  	%r35, %r34, -8388608;
	sub.s32 	%r36, %r33, %r35;
	mov.b32 	%f30, %r36;
	cvt.rn.f32.s32 	%f31, %r35;
	fma.rn.f32 	%f32, %f31, 0f34000000, %f29;
	add.f32 	%f33, %f30, 0fBF800000;
	fma.rn.f32 	%f34, %f33, 0f3DC6B27F, 0fBE2C7F30;
	fma.rn.f32 	%f35, %f34, %f33, 0f3E2FCF2A;
	fma.rn.f32 	%f36, %f35, %f33, 0fBE374E43;
	fma.rn.f32 	%f37, %f36, %f33, 0f3E520BF4;
	fma.rn.f32 	%f38, %f37, %f33, 0fBE763C8B;
	fma.rn.f32 	%f39, %f38, %f33, 0f3E93BF99;
	fma.rn.f32 	%f40, %f39, %f33, 0fBEB8AA49;
	fma.rn.f32 	%f41, %f40, %f33, 0f3EF6384A;
	fma.rn.f32 	%f42, %f41, %f33, 0fBF38AA3B;
	mul.f32 	%f43, %f33, %f42;
	mul.f32 	%f44, %f33, %f43;
	fma.rn.f32 	%f45, %f33, 0f3FB8AA3B, %f44;
	add.f32 	%f46, %f32, %f45;
	setp.gt.u32 	%p8, %r33, 2139095039;
	fma.rn.f32 	%f47, %f28, 0f7F800000, 0f7F800000;
	selp.f32 	%f48, %f47, %f46, %p8;
	setp.eq.f32 	%p9, %f28, 0f00000000;
	selp.f32 	%f49, 0fFF800000, %f48, %p9;
	add.f32 	%f50, %f49, 0fBF800000;
	cvt.rzi.s32.f32 	%r37, %f50;
	cvt.rzi.s32.f32 	%r38, %f49;
	add.s32 	%r39, %r32, %r1;
	add.s32 	%r40, %r39, -1;
	mul.wide.s32 	%rd58, %r40, 8;
	add.s64 	%rd59, %rd2, %rd58;
	ld.global.f64 	%fd24, [%rd59];
	mul.wide.s32 	%rd60, %r38, 8;
	add.s64 	%rd61, %rd54, %rd60;
	ld.global.f64 	%fd25, [%rd61];
	mul.f64 	%fd26, %fd24, %fd25;
	mul.wide.s32 	%rd62, %r37, 8;
	add.s64 	%rd63, %rd55, %rd62;
	ld.global.f64 	%fd27, [%rd63];
	mul.wide.s32 	%rd64, %r32, 8;
	add.s64 	%rd65, %rd59, %rd64;
	ld.global.f64 	%fd28, [%rd65];
	mul.f64 	%fd29, %fd27, %fd28;
	sub.f64 	%fd30, %fd26, %fd29;
	add.s64 	%rd66, %rd56, %rd62;
	ld.global.f64 	%fd31, [%rd66];
	mul.f64 	%fd32, %fd31, %fd25;
	add.s64 	%rd67, %rd57, %rd60;
	ld.global.f64 	%fd33, [%rd67];
	mul.f64 	%fd34, %fd27, %fd33;
	sub.f64 	%fd35, %fd32, %fd34;
	div.rn.f64 	%fd36, %fd30, %fd35;
	mul.f64 	%fd37, %fd31, %fd28;
	mul.f64 	%fd38, %fd24, %fd33;
	sub.f64 	%fd39, %fd37, %fd38;
	div.rn.f64 	%fd40, %fd39, %fd35;
	st.global.f64 	[%rd59], %fd36;
	st.global.f64 	[%rd65], %fd40;
	bra.uni 	$L__BB0_7;
$L__BB0_2:
	mov.u32 	%r8, %tid.x;
	mul.lo.s32 	%r2, %r6, %r8;
	add.s32 	%r9, %r6, %r2;
	add.s32 	%r3, %r9, -1;
	cvt.rn.f32.s32 	%f1, %r6;
	setp.lt.s32 	%p2, %r6, 1;
	mul.f32 	%f2, %f1, 0f4B000000;
	selp.f32 	%f3, %f2, %f1, %p2;
	selp.f32 	%f4, 0fC1B80000, 0f00000000, %p2;
	mov.b32 	%r10, %f3;
	add.s32 	%r11, %r10, -1060439283;
	and.b32  	%r12, %r11, -8388608;
	sub.s32 	%r13, %r10, %r12;
	mov.b32 	%f5, %r13;
	cvt.rn.f32.s32 	%f6, %r12;
	fma.rn.f32 	%f7, %f6, 0f34000000, %f4;
	add.f32 	%f8, %f5, 0fBF800000;
	fma.rn.f32 	%f9, %f8, 0f3DC6B27F, 0fBE2C7F30;
	fma.rn.f32 	%f10, %f9, %f8, 0f3E2FCF2A;
	fma.rn.f32 	%f11, %f10, %f8, 0fBE374E43;
	fma.rn.f32 	%f12, %f11, %f8, 0f3E520BF4;
	fma.rn.f32 	%f13, %f12, %f8, 0fBE763C8B;
	fma.rn.f32 	%f14, %f13, %f8, 0f3E93BF99;
	fma.rn.f32 	%f15, %f14, %f8, 0fBEB8AA49;
	fma.rn.f32 	%f16, %f15, %f8, 0f3EF6384A;
	fma.rn.f32 	%f17, %f16, %f8, 0fBF38AA3B;
	mul.f32 	%f18, %f8, %f17;
	mul.f32 	%f19, %f8, %f18;
	fma.rn.f32 	%f20, %f8, 0f3FB8AA3B, %f19;
	add.f32 	%f21, %f7, %f20;
	setp.gt.u32 	%p3, %r10, 2139095039;
	fma.rn.f32 	%f22, %f3, 0f7F800000, 0f7F800000;
	selp.f32 	%f23, %f22, %f21, %p3;
	setp.eq.f32 	%p4, %f3, 0f00000000;
	add.f32 	%f24, %f23, 0fBF800000;
	selp.f32 	%f25, 0fFF800000, %f24, %p4;
	cvt.rzi.s32.f32 	%r4, %f25;
	setp.ne.s32 	%p5, %r8, 0;
	@%p5 bra 	$L__BB0_4;
	add.s32 	%r25, %r3, %r1;
	cvt.s64.s32 	%rd39, %r1;
	cvt.u64.u32 	%rd40, %r2;
	cvt.s64.s32 	%rd41, %r6;
	add.s64 	%rd42, %rd41, %rd40;
	add.s64 	%rd43, %rd42, %rd39;
	shl.b64 	%rd44, %rd43, 3;
	add.s64 	%rd45, %rd2, %rd44;
	ld.global.f64 	%fd15, [%rd45+-8];
	shr.u32 	%r26, %r6, 31;
	add.s32 	%r27, %r6, %r26;
	shr.s32 	%r28, %r27, 1;
	sub.s32 	%r29, %r25, %r28;
	mul.wide.s32 	%rd46, %r29, 8;
	add.s64 	%rd47, %rd2, %rd46;
	ld.global.f64 	%fd16, [%rd47];
	cvta.to.global.u64 	%rd48, %rd8;
	mul.wide.s32 	%rd49, %r4, 8;
	add.s64 	%rd50, %rd48, %rd49;
	ld.global.f64 	%fd17, [%rd50];
	mul.f64 	%fd18, %fd16, %fd17;
	sub.f64 	%fd19, %fd15, %fd18;
	mul.wide.s32 	%rd51, %r28, 8;
	add.s64 	%rd52, %rd45, %rd51;
	ld.global.f64 	%fd20, [%rd52+-8];
	add.s64 	%rd53, %rd1, %rd49;
	ld.global.f64 	%fd21, [%rd53];
	mul.f64 	%fd22, %fd20, %fd21;
	sub.f64 	%fd23, %fd19, %fd22;
	st.global.f64 	[%rd45+-8], %fd23;
	bra.uni 	$L__BB0_7;
$L__BB0_4:
	add.s32 	%r14, %r5, -1;
	setp.ne.s32 	%p6, %r3, %r14;
	@%p6 bra 	$L__BB0_6;
	add.s32 	%r20, %r3, %r1;
	cvt.s64.s32 	%rd27, %r1;
	cvt.s64.s32 	%rd28, %r2;
	cvt.s64.s32 	%rd29, %r6;
	add.s64 	%rd30, %rd29, %rd28;
	add.s64 	%rd31, %rd30, %rd27;
	shl.b64 	%rd32, %rd31, 3;
	add.s64 	%rd33, %rd2, %rd32;
	ld.global.f64 	%fd10, [%rd33+-8];
	shr.u32 	%r21, %r6, 31;
	add.s32 	%r22, %r6, %r21;
	shr.s32 	%r23, %r22, 1;
	sub.s32 	%r24, %r20, %r23;
	mul.wide.s32 	%rd34, %r24, 8;
	add.s64 	%rd35, %rd2, %rd34;
	ld.global.f64 	%fd11, [%rd35];
	cvta.to.global.u64 	%rd36, %rd9;
	mul.wide.s32 	%rd37, %r4, 8;
	add.s64 	%rd38, %rd36, %rd37;
	ld.global.f64 	%fd12, [%rd38];
	mul.f64 	%fd13, %fd11, %fd12;
	sub.f64 	%fd14, %fd10, %fd13;
	st.global.f64 	[%rd33+-8], %fd14;
	bra.uni 	$L__BB0_7;
$L__BB0_6:
	add.s32 	%r15, %r3, %r1;
	cvt.s64.s32 	%rd12, %r1;
	cvt.s64.s32 	%rd13, %r2;
	cvt.s64.s32 	%rd14, %r6;
	add.s64 	%rd15, %rd14, %rd13;
	add.s64 	%rd16, %rd15, %rd12;
	shl.b64 	%rd17, %rd16, 3;
	add.s64 	%rd18, %rd2, %rd17;
	ld.global.f64 	%fd1, [%rd18+-8];
	shr.u32 	%r16, %r6, 31;
	add.s32 	%r17, %r6, %r16;
	shr.s32 	%r18, %r17, 1;
	sub.s32 	%r19, %r15, %r18;
	mul.wide.s32 	%rd19, %r19, 8;
	add.s64 	%rd20, %rd2, %rd19;
	ld.global.f64 	%fd2, [%rd20];
	cvta.to.global.u64 	%rd21, %rd6;
	mul.wide.s32 	%rd22, %r4, 8;
	add.s64 	%rd23, %rd21, %rd22;
	ld.global.f64 	%fd3, [%rd23];
	mul.f64 	%fd4, %fd2, %fd3;
	sub.f64 	%fd5, %fd1, %fd4;
	mul.wide.s32 	%rd24, %r18, 8;
	add.s64 	%rd25, %rd18, %rd24;
	ld.global.f64 	%fd6, [%rd25+-8];
	add.s64 	%rd26, %rd1, %rd22;
	ld.global.f64 	%fd7, [%rd26];
	mul.f64 	%fd8, %fd6, %fd7;
	sub.f64 	%fd9, %fd5, %fd8;
	st.global.f64 	[%rd18+-8], %fd9;
$L__BB0_7:
	ret;

}
	// .globl	_Z26backwardSubstitutionKernelPKdS0_S0_PdS0_dddddii
.visible .entry _Z26backwardSubstitutionKernelPKdS0_S0_PdS0_dddddii(
	.param .u64 .ptr .align 1 _Z26backwardSubstitutionKernelPKdS0_S0_PdS0_dddddii_param_0,
	.param .u64 .ptr .align 1 _Z26backwardSubstitutionKernelPKdS0_S0_PdS0_dddddii_param_1,
	.param .u64 .ptr .align 1 _Z26backwardSubstitutionKernelPKdS0_S0_PdS0_dddddii_param_2,
	.param .u64 .ptr .align 1 _Z26backwardSubstitutionKernelPKdS0_S0_PdS0_dddddii_param_3,
	.param .u64 .ptr .align 1 _Z26backwardSubstitutionKernelPKdS0_S0_PdS0_dddddii_param_4,
	.param .f64 _Z26backwardSubstitutionKernelPKdS0_S0_PdS0_dddddii_param_5,
	.param .f64 _Z26backwardSubstitutionKernelPKdS0_S0_PdS0_dddddii_param_6,
	.param .f64 _Z26backwardSubstitutionKernelPKdS0_S0_PdS0_dddddii_param_7,
	.param .f64 _Z26backwardSubstitutionKernelPKdS0_S0_PdS0_dddddii_param_8,
	.param .f64 _Z26backwardSubstitutionKernelPKdS0_S0_PdS0_dddddii_param_9,
	.param .u32 _Z26backwardSubstitutionKernelPKdS0_S0_PdS0_dddddii_param_10,
	.param .u32 _Z26backwardSubstitutionKernelPKdS0_S0_PdS0_dddddii_param_11
)
{
	.reg .pred 	%p<8>;
	.reg .b32 	%r<52>;
	.reg .b64 	%rd<48>;
	.reg .b64 	%fd<80>;

	ld.param.u64 	%rd8, [_Z26backwardSubstitutionKernelPKdS0_S0_PdS0_dddddii_param_0];
	ld.param.u64 	%rd9, [_Z26backwardSubstitutionKernelPKdS0_S0_PdS0_dddddii_param_1];
	ld.param.u64 	%rd11, [_Z26backwardSubstitutionKernelPKdS0_S0_PdS0_dddddii_param_2];
	ld.param.u64 	%rd12, [_Z26backwardSubstitutionKernelPKdS0_S0_PdS0_dddddii_param_3];
	ld.param.u64 	%rd10, [_Z26backwardSubstitutionKernelPKdS0_S0_PdS0_dddddii_param_4];
	ld.param.f64 	%fd77, [_Z26backwardSubstitutionKernelPKdS0_S0_PdS0_dddddii_param_5];
	ld.param.f64 	%fd79, [_Z26backwardSubstitutionKernelPKdS0_S0_PdS0_dddddii_param_6];
	ld.param.f64 	%fd23, [_Z26backwardSubstitutionKernelPKdS0_S0_PdS0_dddddii_param_7];
	ld.param.f64 	%fd24, [_Z26backwardSubstitutionKernelPKdS0_S0_PdS0_dddddii_param_8];
	ld.param.f64 	%fd25, [_Z26backwardSubstitutionKernelPKdS0_S0_PdS0_dddddii_param_9];
	ld.param.u32 	%r22, [_Z26backwardSubstitutionKernelPKdS0_S0_PdS0_dddddii_param_10];
	ld.param.u32 	%r21, [_Z26backwardSubstitutionKernelPKdS0_S0_PdS0_dddddii_param_11];
	cvta.to.global.u64 	%rd1, %rd11;
	cvta.to.global.u64 	%rd2, %rd12;
	mov.u32 	%r1, %tid.x;
	mov.u32 	%r23, %ctaid.x;
	mul.lo.s32 	%r51, %r22, %r23;
	shr.u32 	%r24, %r21, 31;
	add.s32 	%r25, %r21, %r24;
	shr.s32 	%r3, %r25, 1;
	mul.lo.s32 	%r4, %r21, %r1;
	add.s32 	%r26, %r3, %r4;
	add.s32 	%r5, %r26, -1;
	setp.ne.s32 	%p1, %r21, 2;
	@%p1 bra 	$L__BB1_4;
	setp.ne.s32 	%p7, %r5, 0;
	@%p7 bra 	$L__BB1_3;
	mul.wide.s32 	%rd44, %r51, 8;
	add.s64 	%rd47, %rd2, %rd44;
	ld.global.f64 	%fd78, [%rd47];
	bra.uni 	$L__BB1_14;
$L__BB1_3:
	add.s32 	%r6, %r5, %r51;
	cvt.s64.s32 	%rd39, %r51;
	cvt.u64.u32 	%rd40, %r26;
	add.s64 	%rd41, %rd40, %rd39;
	shl.b64 	%rd42, %rd41, 3;
	add.s64 	%rd43, %rd2, %rd42;
	add.s64 	%rd47, %rd43, -8;
	ld.global.f64 	%fd67, [%rd43+-8];
	ld.global.f64 	%fd68, [%rd43+-16];
	mul.f64 	%fd69, %fd23, %fd68;
	sub.f64 	%fd78, %fd67, %fd69;
	mov.f64 	%fd77, %fd24;
	mov.f64 	%fd79, %fd25;
	mov.u32 	%r51, %r6;
	bra.uni 	$L__BB1_14;
$L__BB1_4:
	cvt.rn.f64.s32 	%fd74, %r21;
	{
	.reg .b32 %temp; 
	mov.b64 	{%temp, %r47}, %fd74;
	}
	{
	.reg .b32 %temp; 
	mov.b64 	{%r48, %temp}, %fd74;
	}
	setp.gt.s32 	%p2, %r47, 1048575;
	mov.b32 	%r49, -1023;
	@%p2 bra 	$L__BB1_6;
	mul.f64 	%fd74, %fd74, 0d4350000000000000;
	{
	.reg .b32 %temp; 
	mov.b64 	{%temp, %r47}, %fd74;
	}
	{
	.reg .b32 %temp; 
	mov.b64 	{%r48, %temp}, %fd74;
	}
	mov.b32 	%r49, -1077;
$L__BB1_6:
	add.s32 	%r29, %r47, -1;
	setp.gt.u32 	%p3, %r29, 2146435070;
	@%p3 bra 	$L__BB1_10;
	shr.u32 	%r32, %r47, 20;
	add.s32 	%r50, %r49, %r32;
	and.b32  	%r33, %r47, 1048575;
	or.b32  	%r34, %r33, 1072693248;
	mov.b64 	%fd75, {%r48, %r34};
	setp.lt.u32 	%p5, %r34, 1073127583;
	@%p5 bra 	$L__BB1_9;
	{
	.reg .b32 %temp; 
	mov.b64 	{%r35, %temp}, %fd75;
	}
	{
	.reg .b32 %temp; 
	mov.b64 	{%temp, %r36}, %fd75;
	}
	add.s32 	%r37, %r36, -1048576;
	mov.b64 	%fd75, {%r35, %r37};
	add.s32 	%r50, %r50, 1;
$L__BB1_9:
	add.f64 	%fd27, %fd75, 0dBFF0000000000000;
	add.f64 	%fd28, %fd75, 0d3FF0000000000000;
	rcp.approx.ftz.f64 	%fd29, %fd28;
	neg.f64 	%fd30, %fd28;
	fma.rn.f64 	%fd31, %fd30, %fd29, 0d3FF0000000000000;
	fma.rn.f64 	%fd32, %fd31, %fd31, %fd31;
	fma.rn.f64 	%fd33, %fd32, %fd29, %fd29;
	mul.f64 	%fd34, %fd27, %fd33;
	fma.rn.f64 	%fd35, %fd27, %fd33, %fd34;
	mul.f64 	%fd36, %fd35, %fd35;
	fma.rn.f64 	%fd37, %fd36, 0d3EB1380B3AE80F1E, 0d3ED0EE258B7A8B04;
	fma.rn.f64 	%fd38, %fd37, %fd36, 0d3EF3B2669F02676F;
	fma.rn.f64 	%fd39, %fd38, %fd36, 0d3F1745CBA9AB0956;
	fma.rn.f64 	%fd40, %fd39, %fd36, 0d3F3C71C72D1B5154;
	fma.rn.f64 	%fd41, %fd40, %fd36, 0d3F624924923BE72D;
	fma.rn.f64 	%fd42, %fd41, %fd36, 0d3F8999999999A3C4;
	fma.rn.f64 	%fd43, %fd42, %fd36, 0d3FB5555555555554;
	sub.f64 	%fd44, %fd27, %fd35;
	add.f64 	%fd45, %fd44, %fd44;
	neg.f64 	%fd46, %fd35;
	fma.rn.f64 	%fd47, %fd46, %fd27, %fd45;
	mul.f64 	%fd48, %fd33, %fd47;
	mul.f64 	%fd49, %fd36, %fd43;
	fma.rn.f64 	%fd50, %fd49, %fd35, %fd48;
	xor.b32  	%r38, %r50, -2147483648;
	mov.b32 	%r39, 1127219200;
	mov.b64 	%fd51, {%r38, %r39};
	mov.b32 	%r40, -2147483648;
	mov.b64 	%fd52, {%r40, %r39};
	sub.f64 	%fd53, %fd51, %fd52;
	fma.rn.f64 	%fd54, %fd53, 0d3FE62E42FEFA39EF, %fd35;
	fma.rn.f64 	%fd55, %fd53, 0dBFE62E42FEFA39EF, %fd54;
	sub.f64 	%fd56, %fd55, %fd35;
	sub.f64 	%fd57, %fd50, %fd56;
	fma.rn.f64 	%fd58, %fd53, 0d3C7ABC9E3B39803F, %fd57;
	add.f64 	%fd76, %fd54, %fd58;
	bra.uni 	$L__BB1_11;
$L__BB1_10:
	fma.rn.f64 	%fd26, %fd74, 0d7FF0000000000000, 0d7FF0000000000000;
	{
	.reg .b32 %temp; 
	mov.b64 	{%temp, %r30}, %fd74;
	}
	and.b32  	%r31, %r30, 2147483647;
	setp.eq.s32 	%p4, %r31, 0;
	selp.f64 	%fd76, 0dFFF0000000000000, %fd26, %p4;
$L__BB1_11:
	mul.f64 	%fd59, %fd76, 0d3C7777D0FFDA0D24;
	fma.rn.f64 	%fd60, %fd76, 0d3FF71547652B82FE, %fd59;
	cvt.rni.f64.f64 	%fd61, %fd60;
	add.f64 	%fd62, %fd61, 0dC000000000000000;
	cvt.rzi.s32.f64 	%r17, %fd62;
	setp.ne.s32 	%p6, %r1, 0;
	@%p6 bra 	$L__BB1_13;
	add.s32 	%r18, %r5, %r51;
	cvt.s64.s32 	%rd28, %r51;
	cvt.u64.u32 	%rd29, %r4;
	cvt.s64.s32 	%rd30, %r3;
	add.s64 	%rd31, %rd30, %rd29;
	add.s64 	%rd32, %rd31, %rd28;
	shl.b64 	%rd33, %rd32, 3;
	add.s64 	%rd34, %rd2, %rd33;
	add.s64 	%rd47, %rd34, -8;
	ld.global.f64 	%fd78, [%rd34+-8];
	mul.wide.s32 	%rd35, %r17, 8;
	add.s64 	%rd36, %rd1, %rd35;
	ld.global.f64 	%fd79, [%rd36];
	cvta.to.global.u64 	%rd37, %rd10;
	add.s64 	%rd38, %rd37, %rd35;
	ld.global.f64 	%fd77, [%rd38];
	mov.u32 	%r51, %r18;
	bra.uni 	$L__BB1_14;
$L__BB1_13:
	add.s32 	%r19, %r5, %r51;
	cvt.s64.s32 	%rd13, %r51;
	cvt.s64.s32 	%rd14, %r4;
	cvt.s64.s32 	%rd15, %r3;
	add.s64 	%rd16, %rd15, %rd14;
	add.s64 	%rd17, %rd16, %rd13;
	shl.b64 	%rd18, %rd17, 3;
	add.s64 	%rd19, %rd2, %rd18;
	add.s64 	%rd47, %rd19, -8;
	ld.global.f64 	%fd63, [%rd19+-8];
	cvta.to.global.u64 	%rd20, %rd8;
	mul.wide.s32 	%rd21, %r17, 8;
	add.s64 	%rd22, %rd20, %rd21;
	ld.global.f64 	%fd64, [%rd22];
	sub.s32 	%r44, %r19, %r3;
	mul.wide.s32 	%rd23, %r44, 8;
	add.s64 	%rd24, %rd2, %rd23;
	ld.global.f64 	%fd65, [%rd24];
	mul.f64 	%fd66, %fd64, %fd65;
	sub.f64 	%fd78, %fd63, %fd66;
	add.s64 	%rd25, %rd1, %rd21;
	ld.global.f64 	%fd79, [%rd25];
	cvta.to.global.u64 	%rd26, %rd9;
	add.s64 	%rd27, %rd26, %rd21;
	ld.global.f64 	%fd77, [%rd27];
	mov.u32 	%r51, %r19;
$L__BB1_14:
	add.s32 	%r46, %r3, %r51;
	mul.wide.s32 	%rd45, %r46, 8;
	add.s64 	%rd46, %rd2, %rd45;
	ld.global.f64 	%fd70, [%rd46];
	mul.f64 	%fd71, %fd79, %fd70;
	sub.f64 	%fd72, %fd78, %fd71;
	div.rn.f64 	%fd73, %fd72, %fd77;
	st.global.f64 	[%rd47], %fd73;
	ret;

}


// ===== COMPILED SASS (sm_100) =====

	.target	sm_100

	.elftype	@"ET_EXEC"


//--------------------- .note.nv.tkinfo           --------------------------
	.section	.note.nv.tkinfo,"",@"SHT_NOTE"
	.sectionflags	@"SHF_NOTE_NV_TKINFO"
	.tkinfo
        /*0018*/ 	.word	0x00000002
        /*0030*/ 	.string	""
        /*0030*/ 	.string	"ptxas"
        /*0030*/ 	.string	"Cuda compilation tools, release 13.0, V13.0.88"
        /*0030*/ 	.string	"Build cuda_13.0.r13.0/compiler.36424714_0"
        /*0030*/ 	.string	"-arch sm_100 -m 64 "



//--------------------- .note.nv.cuinfo           --------------------------
	.section	.note.nv.cuinfo,"",@"SHT_NOTE"
	.sectionflags	@"SHF_NOTE_NV_CUINFO"
        /*0018*/ 	.short	0x0002
        /*001a*/ 	.short	0x0064
        /*001c*/ 	.short	0x0082
	.zero		2


//--------------------- .nv.info                  --------------------------
	.section	.nv.info,"",@"SHT_CUDA_INFO"
	.align	4


	//----- nvinfo : EIATTR_REGCOUNT
	.align		4
        /*0000*/ 	.byte	0x04, 0x2f
        /*0002*/ 	.short	(.L_1 - .L_0)
	.align		4
.L_0:
        /*0004*/ 	.word	index@(_Z22forwardReductionKernelPKdS0_S0_PdS0_S0_S0_S0_S0_ii)
        /*0008*/ 	.word	0x0000001c


	//----- nvinfo : EIATTR_FRAME_SIZE
	.align		4
.L_1:
        /*000c*/ 	.byte	0x04, 0x11
        /*000e*/ 	.short	(.L_3 - .L_2)
	.align		4
.L_2:
        /*0010*/ 	.word	index@($__internal_1_$__cuda_sm20_div_rn_f64_full)
        /*0014*/ 	.word	0x00000000


	//----- nvinfo : EIATTR_FRAME_SIZE
	.align		4
.L_3:
        /*0018*/ 	.byte	0x04, 0x11
        /*001a*/ 	.short	(.L_5 - .L_4)
	.align		4
.L_4:
        /*001c*/ 	.word	index@(_Z22forwardReductionKernelPKdS0_S0_PdS0_S0_S0_S0_S0_ii)
        /*0020*/ 	.word	0x00000000


	//----- nvinfo : EIATTR_REGCOUNT
	.align		4
.L_5:
        /*0024*/ 	.byte	0x04, 0x2f
        /*0026*/ 	.short	(.L_7 - .L_6)
	.align		4
.L_6:
        /*0028*/ 	.word	index@(_Z26backwardSubstitutionKernelPKdS0_S0_PdS0_dddddii)
        /*002c*/ 	.word	0x0000001a


	//----- nvinfo : EIATTR_FRAME_SIZE
	.align		4
.L_7:
        /*0030*/ 	.byte	0x04, 0x11
        /*0032*/ 	.short	(.L_9 - .L_8)
	.align		4
.L_8:
        /*0034*/ 	.word	index@($__internal_0_$__cuda_sm20_div_rn_f64_full)
        /*0038*/ 	.word	0x00000000


	//----- nvinfo : EIATTR_FRAME_SIZE
	.align		4
.L_9:
        /*003c*/ 	.byte	0x04, 0x11
        /*003e*/ 	.short	(.L_11 - .L_10)
	.align		4
.L_10:
        /*0040*/ 	.word	index@(_Z26backwardSubstitutionKernelPKdS0_S0_PdS0_dddddii)
        /*0044*/ 	.word	0x00000000


	//----- nvinfo : EIATTR_MIN_STACK_SIZE
	.align		4
.L_11:
        /*0048*/ 	.byte	0x04, 0x12
        /*004a*/ 	.short	(.L_13 - .L_12)
	.align		4
.L_12:
        /*004c*/ 	.word	index@(_Z26backwardSubstitutionKernelPKdS0_S0_PdS0_dddddii)
        /*0050*/ 	.word	0x00000000


	//----- nvinfo : EIATTR_MIN_STACK_SIZE
	.align		4
.L_13:
        /*0054*/ 	.byte	0x04, 0x12
        /*0056*/ 	.short	(.L_15 - .L_14)
	.align		4
.L_14:
        /*0058*/ 	.word	index@(_Z22forwardReductionKernelPKdS0_S0_PdS0_S0_S0_S0_S0_ii)
        /*005c*/ 	.word	0x00000000
.L_15:


//--------------------- .nv.compat                --------------------------
	.section	.nv.compat,"",@"SHT_CUDA_COMPAT_INFO"
	.align	4
        /*0000*/ 	.byte	0x02, 0x09, 0x00, 0x00, 0x02, 0x02, 0x01, 0x00, 0x02, 0x05, 0x05, 0x00, 0x03, 0x07, 0x01, 0x01
        /*0010*/ 	.byte	0x02, 0x03, 0x00, 0x00, 0x02, 0x06, 0x01, 0x00, 0x04, 0x0b, 0x08, 0x00, 0x01, 0x00, 0x00, 0x00
        /*0020*/ 	.byte	0x00, 0x00, 0x00, 0x00


//--------------------- .nv.info._Z26backwardSubstitutionKernelPKdS0_S0_PdS0_dddddii --------------------------
	.section	.nv.info._Z26backwardSubstitutionKernelPKdS0_S0_PdS0_dddddii,"",@"SHT_CUDA_INFO"
	.sectionflags	@""
	.align	4


	//----- nvinfo : EIATTR_CUDA_API_VERSION
	.align		4
        /*0000*/ 	.byte	0x04, 0x37
        /*0002*/ 	.short	(.L_17 - .L_16)
.L_16:
        /*0004*/ 	.word	0x00000082


	//----- nvinfo : EIATTR_KPARAM_INFO
	.align		4
.L_17:
        /*0008*/ 	.byte	0x04, 0x17
        /*000a*/ 	.short	(.L_19 - .L_18)
.L_18:
        /*000c*/ 	.word	0x00000000
        /*0010*/ 	.short	0x000b
        /*0012*/ 	.short	0x0054
        /*0014*/ 	.byte	0x00, 0xf0, 0x11, 0x00


	//----- nvinfo : EIATTR_KPARAM_INFO
	.align		4
.L_19:
        /*0018*/ 	.byte	0x04, 0x17
        /*001a*/ 	.short	(.L_21 - .L_20)
.L_20:
        /*001c*/ 	.word	0x00000000
        /*0020*/ 	.short	0x000a
        /*0022*/ 	.short	0x0050
        /*0024*/ 	.byte	0x00, 0xf0, 0x11, 0x00


	//----- nvinfo : EIATTR_KPARAM_INFO
	.align		4
.L_21:
        /*0028*/ 	.byte	0x04, 0x17
        /*002a*/ 	.short	(.L_23 - .L_22)
.L_22:
        /*002c*/ 	.word	0x00000000
        /*0030*/ 	.short	0x0009
        /*0032*/ 	.short	0x0048
        /*0034*/ 	.byte	0x00, 0xf0, 0x21, 0x00


	//----- nvinfo : EIATTR_KPARAM_INFO
	.align		4
.L_23:
        /*0038*/ 	.byte	0x04, 0x17
        /*003a*/ 	.short	(.L_25 - .L_24)
.L_24:
        /*003c*/ 	.word	0x00000000
        /*0040*/ 	.short	0x0008
        /*0042*/ 	.short	0x0040
        /*0044*/ 	.byte	0x00, 0xf0, 0x21, 0x00


	//----- nvinfo : EIATTR_KPARAM_INFO
	.align		4
.L_25:
        /*0048*/ 	.byte	0x04, 0x17
        /*004a*/ 	.short	(.L_27 - .L_26)
.L_26:
        /*004c*/ 	.word	0x00000000
        /*0050*/ 	.short	0x0007
        /*0052*/ 	.short	0x0038
        /*0054*/ 	.byte	0x00, 0xf0, 0x21, 0x00


	//----- nvinfo : EIATTR_KPARAM_INFO
	.align		4
.L_27:
        /*0058*/ 	.byte	0x04, 0x17
        /*005a*/ 	.short	(.L_29 - .L_28)
.L_28:
        /*005c*/ 	.word	0x00000000
        /*0060*/ 	.short	0x0006
        /*0062*/ 	.short	0x0030
        /*0064*/ 	.byte	0x00, 0xf0, 0x21, 0x00


	//----- nvinfo : EIATTR_KPARAM_INFO
	.align		4
.L_29:
        /*0068*/ 	.byte	0x04, 0x17
        /*006a*/ 	.short	(.L_31 - .L_30)
.L_30:
        /*006c*/ 	.word	0x00000000
        /*0070*/ 	.short	0x0005
        /*0072*/ 	.short	0x0028
        /*0074*/ 	.byte	0x00, 0xf0, 0x21, 0x00


	//----- nvinfo : EIATTR_KPARAM_INFO
	.align		4
.L_31:
        /*0078*/ 	.byte	0x04, 0x17
        /*007a*/ 	.short	(.L_33 - .L_32)
.L_32:
        /*007c*/ 	.word	0x00000000
        /*0080*/ 	.short	0x0004
        /*0082*/ 	.short	0x0020
        /*0084*/ 	.byte	0x00, 0xf5, 0x21, 0x00


	//----- nvinfo : EIATTR_KPARAM_INFO
	.align		4
.L_33:
        /*0088*/ 	.byte	0x04, 0x17
        /*008a*/ 	.short	(.L_35 - .L_34)
.L_34:
        /*008c*/ 	.word	0x00000000
        /*0090*/ 	.short	0x0003
        /*0092*/ 	.short	0x0018
        /*0094*/ 	.byte	0x00, 0xf5, 0x21, 0x00


	//----- nvinfo : EIATTR_KPARAM_INFO
	.align		4
.L_35:
        /*0098*/ 	.byte	0x04, 0x17
        /*009a*/ 	.short	(.L_37 - .L_36)
.L_36:
        /*009c*/ 	.word	0x00000000
        /*00a0*/ 	.short	0x0002
        /*00a2*/ 	.short	0x0010
        /*00a4*/ 	.byte	0x00, 0xf5, 0x21, 0x00


	//----- nvinfo : EIATTR_KPARAM_INFO
	.align		4
.L_37:
        /*00a8*/ 	.byte	0x04, 0x17
        /*00aa*/ 	.short	(.L_39 - .L_38)
.L_38:
        /*00ac*/ 	.word	0x00000000
        /*00b0*/ 	.short	0x0001
        /*00b2*/ 	.short	0x0008
        /*00b4*/ 	.byte	0x00, 0xf5, 0x21, 0x00


	//----- nvinfo : EIATTR_KPARAM_INFO
	.align		4
.L_39:
        /*00b8*/ 	.byte	0x04, 0x17
        /*00ba*/ 	.short	(.L_41 - .L_40)
.L_40:
        /*00bc*/ 	.word	0x00000000
        /*00c0*/ 	.short	0x0000
        /*00c2*/ 	.short	0x0000
        /*00c4*/ 	.byte	0x00, 0xf5, 0x21, 0x00


	//----- nvinfo : EIATTR_SPARSE_MMA_MASK
	.align		4
.L_41:
        /*00c8*/ 	.byte	0x03, 0x50
        /*00ca*/ 	.short	0x0000


	//----- nvinfo : EIATTR_MAXREG_COUNT
	.align		4
        /*00cc*/ 	.byte	0x03, 0x1b
        /*00ce*/ 	.short	0x00ff


	//----- nvinfo : EIATTR_MERCURY_ISA_VERSION
	.align		4
        /*00d0*/ 	.byte	0x03, 0x5f
        /*00d2*/ 	.short	0x0101


	//----- nvinfo : EIATTR_VRC_CTA_INIT_COUNT
	.align		4
        /*00d4*/ 	.byte	0x02, 0x4a
	.zero		1
	.zero		1


	//----- nvinfo : EIATTR_EXIT_INSTR_OFFSETS
	.align		4
        /*00d8*/ 	.byte	0x04, 0x1c
        /*00da*/ 	.short	(.L_43 - .L_42)


	//   ....[0]....
.L_42:
        /*00dc*/ 	.word	0x00000cf0


	//----- nvinfo : EIATTR_CRS_STACK_SIZE
	.align		4
.L_43:
        /*00e0*/ 	.byte	0x04, 0x1e
        /*00e2*/ 	.short	(.L_45 - .L_44)
.L_44:
        /*00e4*/ 	.word	0x00000000


	//----- nvinfo : EIATTR_CBANK_PARAM_SIZE
	.align		4
.L_45:
        /*00e8*/ 	.byte	0x03, 0x19
        /*00ea*/ 	.short	0x0058


	//----- nvinfo : EIATTR_PARAM_CBANK
	.align		4
        /*00ec*/ 	.byte	0x04, 0x0a
        /*00ee*/ 	.short	(.L_47 - .L_46)
	.align		4
.L_46:
        /*00f0*/ 	.word	index@(.nv.constant0._Z26backwardSubstitutionKernelPKdS0_S0_PdS0_dddddii)
        /*00f4*/ 	.short	0x0380
        /*00f6*/ 	.short	0x0058


	//----- nvinfo : EIATTR_SW_WAR
	.align		4
.L_47:
        /*00f8*/ 	.byte	0x04, 0x36
        /*00fa*/ 	.short	(.L_49 - .L_48)
.L_48:
        /*00fc*/ 	.word	0x00000008
.L_49:


//--------------------- .nv.info._Z22forwardReductionKernelPKdS0_S0_PdS0_S0_S0_S0_S0_ii --------------------------
	.section	.nv.info._Z22forwardReductionKernelPKdS0_S0_PdS0_S0_S0_S0_S0_ii,"",@"SHT_CUDA_INFO"
	.sectionflags	@""
	.align	4


	//----- nvinfo : EIATTR_CUDA_API_VERSION
	.align		4
        /*0000*/ 	.byte	0x04, 0x37
        /*0002*/ 	.short	(.L_51 - .L_50)
.L_50:
        /*0004*/ 	.word	0x00000082


	//----- nvinfo : EIATTR_KPARAM_INFO
	.align		4
.L_51:
        /*0008*/ 	.byte	0x04, 0x17
        /*000a*/ 	.short	(.L_53 - .L_52)
.L_52:
        /*000c*/ 	.word	0x00000000
        /*0010*/ 	.short	0x000a
        /*0012*/ 	.short	0x004c
        /*0014*/ 	.byte	0x00, 0xf0, 0x11, 0x00


	//----- nvinfo : EIATTR_KPARAM_INFO
	.align		4
.L_53:
        /*0018*/ 	.byte	0x04, 0x17
        /*001a*/ 	.short	(.L_55 - .L_54)
.L_54:
        /*001c*/ 	.word	0x00000000
        /*0020*/ 	.short	0x0009
        /*0022*/ 	.short	0x0048
        /*0024*/ 	.byte	0x00, 0xf0, 0x11, 0x00


	//----- nvinfo : EIATTR_KPARAM_INFO
	.align		4
.L_55:
        /*0028*/ 	.byte	0x04, 0x17
        /*002a*/ 	.short	(.L_57 - .L_56)
.L_56:
        /*002c*/ 	.word	0x00000000
        /*0030*/ 	.short	0x0008
        /*0032*/ 	.short	0x0040
        /*0034*/ 	.byte	0x00, 0xf5, 0x21, 0x00


	//----- nvinfo : EIATTR_KPARAM_INFO
	.align		4
.L_57:
        /*0038*/ 	.byte	0x04, 0x17
        /*003a*/ 	.short	(.L_59 - .L_58)
.L_58:
        /*003c*/ 	.word	0x00000000
        /*0040*/ 	.short	0x0007
        /*0042*/ 	.short	0x0038
        /*0044*/ 	.byte	0x00, 0xf5, 0x21, 0x00


	//----- nvinfo : EIATTR_KPARAM_INFO
	.align		4
.L_59:
        /*0048*/ 	.byte	0x04, 0x17
        /*004a*/ 	.short	(.L_61 - .L_60)
.L_60:
        /*004c*/ 	.word	0x00000000
        /*0050*/ 	.short	0x0006
        /*0052*/ 	.short	0x0030
        /*0054*/ 	.byte	0x00, 0xf5, 0x21, 0x00


	//----- nvinfo : EIATTR_KPARAM_INFO
	.align		4
.L_61:
        /*0058*/ 	.byte	0x04, 0x17
        /*005a*/ 	.short	(.L_63 - .L_62)
.L_62:
        /*005c*/ 	.word	0x00000000
        /*0060*/ 	.short	0x0005
        /*0062*/ 	.short	0x0028
        /*0064*/ 	.byte	0x00, 0xf5, 0x21, 0x00


	//----- nvinfo : EIATTR_KPARAM_INFO
	.align		4
.L_63:
        /*0068*/ 	.byte	0x04, 0x17
        /*006a*/ 	.short	(.L_65 - .L_64)
.L_64:
        /*006c*/ 	.word	0x00000000
        /*0070*/ 	.short	0x0004
        /*0072*/ 	.short	0x0020
        /*0074*/ 	.byte	0x00, 0xf5, 0x21, 0x00


	//----- nvinfo : EIATTR_KPARAM_INFO
	.align		4
.L_65:
        /*0078*/ 	.byte	0x04, 0x17
        /*007a*/ 	.short	(.L_67 - .L_66)
.L_66:
        /*007c*/ 	.word	0x00000000
        /*0080*/ 	.short	0x0003
        /*0082*/ 	.short	0x0018
        /*0084*/ 	.byte	0x00, 0xf5, 0x21, 0x00


	//----- nvinfo : EIATTR_KPARAM_INFO
	.align		4
.L_67:
        /*0088*/ 	.byte	0x04, 0x17
        /*008a*/ 	.short	(.L_69 - .L_68)
.L_68:
        /*008c*/ 	.word	0x00000000
        /*0090*/ 	.short	0x0002
        /*0092*/ 	.short	0x0010
        /*0094*/ 	.byte	0x00, 0xf5, 0x21, 0x00


	//----- nvinfo : EIATTR_KPARAM_INFO
	.align		4
.L_69:
        /*0098*/ 	.byte	0x04, 0x17
        /*009a*/ 	.short	(.L_71 - .L_70)
.L_70:
        /*009c*/ 	.word	0x00000000
        /*00a0*/ 	.short	0x0001
        /*00a2*/ 	.short	0x0008
        /*00a4*/ 	.byte	0x00, 0xf5, 0x21, 0x00


	//----- nvinfo : EIATTR_KPARAM_INFO
	.align		4
.L_71:
        /*00a8*/ 	.byte	0x04, 0x17
        /*00aa*/ 	.short	(.L_73 - .L_72)
.L_72:
        /*00ac*/ 	.word	0x00000000
        /*00b0*/ 	.short	0x0000
        /*00b2*/ 	.short	0x0000
        /*00b4*/ 	.byte	0x00, 0xf5, 0x21, 0x00


	//----- nvinfo : EIATTR_SPARSE_MMA_MASK
	.align		4
.L_73:
        /*00b8*/ 	.byte	0x03, 0x50
        /*00ba*/ 	.short	0x0000


	//----- nvinfo : EIATTR_MAXREG_COUNT
	.align		4
        /*00bc*/ 	.byte	0x03, 0x1b
        /*00be*/ 	.short	0x00ff


	//----- nvinfo : EIATTR_MERCURY_ISA_VERSION
	.align		4
        /*00c0*/ 	.byte	0x03, 0x5f
        /*00c2*/ 	.short	0x0101


	//----- nvinfo : EIATTR_VRC_CTA_INIT_COUNT
	.align		4
        /*00c4*/ 	.byte	0x02, 0x4a
	.zero		1
	.zero		1


	//----- nvinfo : EIATTR_EXIT_INSTR_OFFSETS
	.align		4
        /*00c8*/ 	.byte	0x04, 0x1c
        /*00ca*/ 	.short	(.L_75 - .L_74)


	//   ....[0]....
.L_74:
        /*00cc*/ 	.word	0x00000800


	//   ....[1]....
        /*00d0*/ 	.word	0x00000be0


	//   ....[2]....
        /*00d4*/ 	.word	0x00000d60


	//   ....[3]....
        /*00d8*/ 	.word	0x00000f10


	//----- nvinfo : EIATTR_CRS_STACK_SIZE
	.align		4
.L_75:
        /*00dc*/ 	.byte	0x04, 0x1e
        /*00de*/ 	.short	(.L_77 - .L_76)
.L_76:
        /*00e0*/ 	.word	0x00000000


	//----- nvinfo : EIATTR_CBANK_PARAM_SIZE
	.align		4
.L_77:
        /*00e4*/ 	.byte	0x03, 0x19
        /*00e6*/ 	.short	0x0050


	//----- nvinfo : EIATTR_PARAM_CBANK
	.align		4
        /*00e8*/ 	.byte	0x04, 0x0a
        /*00ea*/ 	.short	(.L_79 - .L_78)
	.align		4
.L_78:
        /*00ec*/ 	.word	index@(.nv.constant0._Z22forwardReductionKernelPKdS0_S0_PdS0_S0_S0_S0_S0_ii)
        /*00f0*/ 	.short	0x0380
        /*00f2*/ 	.short	0x0050


	//----- nvinfo : EIATTR_SW_WAR
	.align		4
.L_79:
        /*00f4*/ 	.byte	0x04, 0x36
        /*00f6*/ 	.short	(.L_81 - .L_80)
.L_80:
        /*00f8*/ 	.word	0x00000008
.L_81:


//--------------------- .nv.callgraph             --------------------------
	.section	.nv.callgraph,"",@"SHT_CUDA_CALLGRAPH"
	.align	4
	.sectionentsize	8
	.align		4
        /*0000*/ 	.word	0x00000000
	.align		4
        /*0004*/ 	.word	0xffffffff
	.align		4
        /*0008*/ 	.word	0x00000000
	.align		4
        /*000c*/ 	.word	0xfffffffe
	.align		4
        /*0010*/ 	.word	0x00000000
	.align		4
        /*0014*/ 	.word	0xfffffffd
	.align		4
        /*0018*/ 	.word	0x00000000
	.align		4
        /*001c*/ 	.word	0xfffffffc


//--------------------- .text._Z26backwardSubstitutionKernelPKdS0_S0_PdS0_dddddii --------------------------
	.section	.text._Z26backwardSubstitutionKernelPKdS0_S0_PdS0_dddddii,"ax",@progbits
	.align	128
        .global         _Z26backwardSubstitutionKernelPKdS0_S0_PdS0_dddddii
        .type           _Z26backwardSubstitutionKernelPKdS0_S0_PdS0_dddddii,@function
        .size           _Z26backwardSubstitutionKernelPKdS0_S0_PdS0_dddddii,(.L_x_24 - _Z26backwardSubstitutionKernelPKdS0_S0_PdS0_dddddii)
        .other          _Z26backwardSubstitutionKernelPKdS0_S0_PdS0_dddddii,@"STO_CUDA_ENTRY STV_DEFAULT"
_Z26backwardSubstitutionKernelPKdS0_S0_PdS0_dddddii:
.text._Z26backwardSubstitutionKernelPKdS0_S0_PdS0_dddddii:
[----:B------:R-:W-:Y:S01]  /*0000*/  LDC R1, c[0x0][0x37c] ;  /* 0x0000df00ff017b82 */ /* 0x000fe20000000800 */
[----:B------:R-:W0:Y:S07]  /*0010*/  S2R R4, SR_TID.X ;  /* 0x0000000000047919 */ /* 0x000e2e0000002100 */
[----:B------:R-:W1:Y:S01]  /*0020*/  LDC.64 R12, c[0x0][0x3d0] ;  /* 0x0000f400ff0c7b82 */ /* 0x000e620000000a00 */
[----:B------:R-:W2:Y:S07]  /*0030*/  LDCU.64 UR4, c[0x0][0x358] ;  /* 0x00006b00ff0477ac */ /* 0x000eae0008000a00 */
[----:B------:R-:W3:Y:S01]  /*0040*/  S2UR UR6, SR_CTAID.X ;  /* 0x00000000000679c3 */ /* 0x000ee20000002500 */
[----:B-1----:R-:W-:-:S02]  /*0050*/  ISETP.NE.AND P0, PT, R13, 0x2, PT ;  /* 0x000000020d00780c */ /* 0x002fc40003f05270 */
[----:B------:R-:W-:-:S04]  /*0060*/  LEA.HI R2, R13, R13, RZ, 0x1 ;  /* 0x0000000d0d027211 */ /* 0x000fc800078f08ff */
[----:B------:R-:W-:Y:S01]  /*0070*/  SHF.R.S32.HI R2, RZ, 0x1, R2 ;  /* 0x00000001ff027819 */ /* 0x000fe20000011402 */
[----:B0-----:R-:W-:Y:S02]  /*0080*/  IMAD R3, R4, R13, RZ ;  /* 0x0000000d04037224 */ /* 0x001fe400078e02ff */
[----:B---3--:R-:W-:Y:S02]  /*0090*/  IMAD R0, R12, UR6, RZ ;  /* 0x000000060c007c24 */ /* 0x008fe4000f8e02ff */
[----:B------:R-:W-:-:S04]  /*00a0*/  IMAD.IADD R7, R2, 0x1, R3 ;  /* 0x0000000102077824 */ /* 0x000fc800078e0203 */
[----:B------:R-:W-:Y:S01]  /*00b0*/  VIADD R5, R7, 0xffffffff ;  /* 0xffffffff07057836 */ /* 0x000fe20000000000 */
[----:B--2---:R-:W-:Y:S06]  /*00c0*/  @P0 BRA `(.L_x_0) ;  /* 0x0000000000680947 */ /* 0x004fec0003800000 */
[----:B------:R-:W-:-:S13]  /*00d0*/  ISETP.NE.AND P0, PT, R5, RZ, PT ;  /* 0x000000ff0500720c */ /* 0x000fda0003f05270 */
[----:B------:R-:W0:Y:S01]  /*00e0*/  @P0 LDC.64 R14, c[0x0][0x398] ;  /* 0x0000e600ff0e0b82 */ /* 0x000e220000000a00 */
[----:B------:R-:W-:-:S04]  /*00f0*/  @P0 IADD3 R7, P1, PT, R7, R0, RZ ;  /* 0x0000000007070210 */ /* 0x000fc80007f3e0ff */
[----:B------:R-:W-:-:S03]  /*0100*/  @P0 LEA.HI.X.SX32 R4, R0, RZ, 0x1, P1 ;  /* 0x000000ff00040211 */ /* 0x000fc600008f0eff */
[----:B------:R-:W1:Y:S01]  /*0110*/  @!P0 LDC.64 R12, c[0x0][0x398] ;  /* 0x0000e600ff0c8b82 */ /* 0x000e620000000a00 */
[----:B------:R-:W2:Y:S01]  /*0120*/  LDCU.64 UR6, c[0x0][0x3a8] ;  /* 0x00007500ff0677ac */ /* 0x000ea20008000a00 */
[----:B------:R-:W3:Y:S06]  /*0130*/  LDCU.64 UR8, c[0x0][0x3b0] ;  /* 0x00007600ff0877ac */ /* 0x000eec0008000a00 */
[----:B------:R-:W4:Y:S01]  /*0140*/  @P0 LDC.64 R20, c[0x0][0x3b8] ;  /* 0x0000ee00ff140b82 */ /* 0x000f220000000a00 */
[----:B0-----:R-:W-:-:S04]  /*0150*/  @P0 LEA R14, P1, R7, R14, 0x3 ;  /* 0x0000000e070e0211 */ /* 0x001fc800078218ff */
[----:B------:R-:W-:Y:S01]  /*0160*/  @P0 LEA.HI.X R15, R7, R15, R4, 0x3, P1 ;  /* 0x0000000f070f0211 */ /* 0x000fe200008f1c04 */
[----:B-1----:R-:W-:-:S04]  /*0170*/  @!P0 IMAD.WIDE R12, R0, 0x8, R12 ;  /* 0x00000008000c8825 */ /* 0x002fc800078e020c */
[----:B------:R-:W4:Y:S04]  /*0180*/  @P0 LDG.E.64 R16, desc[UR4][R14.64+-0x8] ;  /* 0xfffff8040e100981 */ /* 0x000f28000c1e1b00 */
[----:B------:R0:W5:Y:S04]  /*0190*/  @!P0 LDG.E.64 R10, desc[UR4][R12.64] ;  /* 0x000000040c0a8981 */ /* 0x000168000c1e1b00 */
[----:B------:R-:W4:Y:S01]  /*01a0*/  @P0 LDG.E.64 R18, desc[UR4][R14.64+-0x10] ;  /* 0xfffff0040e120981 */ /* 0x000f22000c1e1b00 */
[----:B--2---:R-:W-:Y:S02]  /*01b0*/  IMAD.U32 R6, RZ, RZ, UR6 ;  /* 0x00000006ff067e24 */ /* 0x004fe4000f8e00ff */
[----:B------:R-:W-:-:S02]  /*01c0*/  IMAD.U32 R7, RZ, RZ, UR7 ;  /* 0x00000007ff077e24 */ /* 0x000fc4000f8e00ff */
[----:B---3--:R-:W-:Y:S02]  /*01d0*/  IMAD.U32 R8, RZ, RZ, UR8 ;  /* 0x00000008ff087e24 */ /* 0x008fe4000f8e00ff */
[----:B------:R-:W-:Y:S02]  /*01e0*/  IMAD.U32 R9, RZ, RZ, UR9 ;  /* 0x00000009ff097e24 */ /* 0x000fe4000f8e00ff */
[----:B------:R-:W1:Y:S08]  /*01f0*/  @P0 LDC.64 R6, c[0x0][0x3c0] ;  /* 0x0000f000ff060b82 */ /* 0x000e700000000a00 */
[----:B------:R-:W2:Y:S01]  /*0200*/  @P0 LDC.64 R8, c[0x0][0x3c8] ;  /* 0x0000f200ff080b82 */ /* 0x000ea20000000a00 */
[----:B------:R-:W-:Y:S01]  /*0210*/  @P0 IADD3 R12, P1, PT, R14, -0x8, RZ ;  /* 0xfffffff80e0c0810 */ /* 0x000fe20007f3e0ff */
[----:B------:R-:W-:-:S03]  /*0220*/  @P0 IMAD.IADD R5, R5, 0x1, R0 ;  /* 0x0000000105050824 */ /* 0x000fc600078e0200 */
[----:B------:R-:W-:Y:S01]  /*0230*/  @P0 IADD3.X R13, PT, PT, R15, -0x1, RZ, P1, !PT ;  /* 0xffffffff0f0d0810 */ /* 0x000fe20000ffe4ff */
[----:B------:R-:W-:Y:S01]  /*0240*/  @P0 IMAD.MOV.U32 R0, RZ, RZ, R5 ;  /* 0x000000ffff000224 */ /* 0x000fe200078e0005 */
[----:B----4-:R-:W-:Y:S01]  /*0250*/  @P0 DFMA R10, -R18, R20, R16 ;  /* 0x00000014120a022b */ /* 0x010fe20000000110 */
[----:B012---:R-:W-:Y:S10]  /*0260*/  BRA `(.L_x_1) ;  /* 0x0000000800307947 */ /* 0x007ff40003800000 */
.L_x_0:
[----:B------:R-:W0:Y:S01]  /*0270*/  I2F.F64 R6, R13 ;  /* 0x0000000d00067312 */ /* 0x000e220000201c00 */
[----:B------:R-:W-:Y:S01]  /*0280*/  IMAD.MOV.U32 R8, RZ, RZ, -0x3ff ;  /* 0xfffffc01ff087424 */ /* 0x000fe200078e00ff */
[----:B0-----:R-:W-:Y:S01]  /*0290*/  ISETP.GT.AND P0, PT, R7, 0xfffff, PT ;  /* 0x000fffff0700780c */ /* 0x001fe20003f04270 */
[----:B------:R-:W-:Y:S02]  /*02a0*/  IMAD.MOV.U32 R10, RZ, RZ, R6 ;  /* 0x000000ffff0a7224 */ /* 0x000fe400078e0006 */
[--C-:B------:R-:W-:Y:S02]  /*02b0*/  IMAD.MOV.U32 R11, RZ, RZ, R7.reuse ;  /* 0x000000ffff0b7224 */ /* 0x100fe400078e0007 */
[----:B------:R-:W-:-:S08]  /*02c0*/  IMAD.MOV.U32 R9, RZ, RZ, R7 ;  /* 0x000000ffff097224 */ /* 0x000fd000078e0007 */
[----:B------:R-:W-:Y:S01]  /*02d0*/  @!P0 DMUL R10, R10, 1.80143985094819840000e+16 ;  /* 0x435000000a0a8828 */ /* 0x000fe20000000000 */
[----:B------:R-:W-:-:S09]  /*02e0*/  @!P0 IMAD.MOV.U32 R8, RZ, RZ, -0x435 ;  /* 0xfffffbcbff088424 */ /* 0x000fd200078e00ff */
[----:B------:R-:W-:Y:S02]  /*02f0*/  @!P0 IMAD.MOV.U32 R9, RZ, RZ, R11 ;  /* 0x000000ffff098224 */ /* 0x000fe400078e000b */
[----:B------:R-:W-:Y:S02]  /*0300*/  @!P0 IMAD.MOV.U32 R6, RZ, RZ, R10 ;  /* 0x000000ffff068224 */ /* 0x000fe400078e000a */
[----:B------:R-:W-:-:S05]  /*0310*/  VIADD R7, R9, 0xffffffff ;  /* 0xffffffff09077836 */ /* 0x000fca0000000000 */
[----:B------:R-:W-:-:S13]  /*0320*/  ISETP.GT.U32.AND P1, PT, R7, 0x7feffffe, PT ;  /* 0x7feffffe0700780c */ /* 0x000fda0003f24070 */
[----:B------:R-:W-:Y:S05]  /*0330*/  @P1 BRA `(.L_x_2) ;  /* 0x0000000400001947 */ /* 0x000fea0003800000 */
[----:B------:R-:W-:Y:S01]  /*0340*/  LOP3.LUT R7, R9, 0xfffff, RZ, 0xc0, !PT ;  /* 0x000fffff09077812 */ /* 0x000fe200078ec0ff */
[----:B------:R-:W-:Y:S01]  /*0350*/  IMAD.MOV.U32 R10, RZ, RZ, RZ ;  /* 0x000000ffff0a7224 */ /* 0x000fe200078e00ff */
[----:B------:R-:W-:Y:S01]  /*0360*/  UMOV UR6, 0x3ae80f1e ;  /* 0x3ae80f1e00067882 */ /* 0x000fe20000000000 */
[----:B------:R-:W-:Y:S01]  /*0370*/  IMAD.MOV.U32 R18, RZ, RZ, -0x748574fc ;  /* 0x8b7a8b04ff127424 */ /* 0x000fe200078e00ff */
[----:B------:R-:W-:Y:S01]  /*0380*/  LOP3.LUT R7, R7, 0x3ff00000, RZ, 0xfc, !PT ;  /* 0x3ff0000007077812 */ /* 0x000fe200078efcff */
[----:B------:R-:W-:Y:S01]  /*0390*/  IMAD.MOV.U32 R19, RZ, RZ, 0x3ed0ee25 ;  /* 0x3ed0ee25ff137424 */ /* 0x000fe200078e00ff */
[----:B------:R-:W-:Y:S01]  /*03a0*/  UMOV UR7, 0x3eb1380b ;  /* 0x3eb1380b00077882 */ /* 0x000fe20000000000 */
[----:B------:R-:W-:Y:S01]  /*03b0*/  LEA.HI R20, R9, R8, RZ, 0xc ;  /* 0x0000000809147211 */ /* 0x000fe200078f60ff */
[----:B------:R-:W-:Y:S01]  /*03c0*/  IMAD.MOV.U32 R21, RZ, RZ, 0x43300000 ;  /* 0x43300000ff157424 */ /* 0x000fe200078e00ff */
[----:B------:R-:W-:Y:S01]  /*03d0*/  ISETP.GE.U32.AND P0, PT, R7, 0x3ff6a09f, PT ;  /* 0x3ff6a09f0700780c */ /* 0x000fe20003f06070 */
[----:B------:R-:W-:Y:S01]  /*03e0*/  UMOV UR8, 0x80000000 ;  /* 0x8000000000087882 */ /* 0x000fe20000000000 */
[----:B------:R-:W-:-:S11]  /*03f0*/  UMOV UR9, 0x43300000 ;  /* 0x4330000000097882 */ /* 0x000fd60000000000 */
[----:B------:R-:W-:Y:S02]  /*0400*/  @P0 VIADD R11, R7, 0xfff00000 ;  /* 0xfff00000070b0836 */ /* 0x000fe40000000000 */
[----:B------:R-:W-:Y:S02]  /*0410*/  @P0 VIADD R20, R20, 0x1 ;  /* 0x0000000114140836 */ /* 0x000fe40000000000 */
[----:B------:R-:W-:-:S03]  /*0420*/  @P0 IMAD.MOV.U32 R7, RZ, RZ, R11 ;  /* 0x000000ffff070224 */ /* 0x000fc600078e000b */
[----:B------:R-:W-:-:S03]  /*0430*/  LOP3.LUT R20, R20, 0x80000000, RZ, 0x3c, !PT ;  /* 0x8000000014147812 */ /* 0x000fc600078e3cff */
[C---:B------:R-:W-:Y:S02]  /*0440*/  DADD R16, R6.reuse, 1 ;  /* 0x3ff0000006107429 */ /* 0x040fe40000000000 */
[----:B------:R-:W-:-:S04]  /*0450*/  DADD R6, R6, -1 ;  /* 0xbff0000006067429 */ /* 0x000fc80000000000 */
[----:B------:R-:W0:Y:S02]  /*0460*/  MUFU.RCP64H R11, R17 ;  /* 0x00000011000b7308 */ /* 0x000e240000001800 */
[----:B0-----:R-:W-:-:S08]  /*0470*/  DFMA R12, -R16, R10, 1 ;  /* 0x3ff00000100c742b */ /* 0x001fd0000000010a */
[----:B------:R-:W-:-:S08]  /*0480*/  DFMA R12, R12, R12, R12 ;  /* 0x0000000c0c0c722b */ /* 0x000fd0000000000c */
[----:B------:R-:W-:-:S08]  /*0490*/  DFMA R10, R10, R12, R10 ;  /* 0x0000000c0a0a722b */ /* 0x000fd0000000000a */
[----:B------:R-:W-:-:S08]  /*04a0*/  DMUL R12, R6, R10 ;  /* 0x0000000a060c7228 */ /* 0x000fd00000000000 */
[----:B------:R-:W-:-:S08]  /*04b0*/  DFMA R12, R6, R10, R12 ;  /* 0x0000000a060c722b */ /* 0x000fd0000000000c */
[----:B------:R-:W-:Y:S02]  /*04c0*/  DMUL R14, R12, R12 ;  /* 0x0000000c0c0e7228 */ /* 0x000fe40000000000 */
[----:B------:R-:W-:-:S06]  /*04d0*/  DADD R8, R6, -R12 ;  /* 0x0000000006087229 */ /* 0x000fcc000000080c */
[----:B------:R-:W-:Y:S01]  /*04e0*/  DFMA R16, R14, UR6, R18 ;  /* 0x000000060e107c2b */ /* 0x000fe20008000012 */
[----:B------:R-:W-:Y:S01]  /*04f0*/  UMOV UR6, 0x9f02676f ;  /* 0x9f02676f00067882 */ /* 0x000fe20000000000 */
[----:B------:R-:W-:Y:S01]  /*0500*/  UMOV UR7, 0x3ef3b266 ;  /* 0x3ef3b26600077882 */ /* 0x000fe20000000000 */
[----:B------:R-:W-:Y:S02]  /*0510*/  DADD R18, R8, R8 ;  /* 0x0000000008127229 */ /* 0x000fe40000000008 */
[----:B------:R-:W-:Y:S01]  /*0520*/  DADD R8, R20, -UR8 ;  /* 0x8000000814087e29 */ /* 0x000fe20008000000 */
[----:B------:R-:W-:Y:S01]  /*0530*/  UMOV UR8, 0xfefa39ef ;  /* 0xfefa39ef00087882 */ /* 0x000fe20000000000 */
[----:B------:R-:W-:Y:S01]  /*0540*/  UMOV UR9, 0x3fe62e42 ;  /* 0x3fe62e4200097882 */ /* 0x000fe20000000000 */
[----:B------:R-:W-:Y:S01]  /*0550*/  DFMA R16, R14, R16, UR6 ;  /* 0x000000060e107e2b */ /* 0x000fe20008000010 */
[----:B------:R-:W-:Y:S01]  /*0560*/  UMOV UR6, 0xa9ab0956 ;  /* 0xa9ab095600067882 */ /* 0x000fe20000000000 */
[----:B------:R-:W-:Y:S01]  /*0570*/  UMOV UR7, 0x3f1745cb ;  /* 0x3f1745cb00077882 */ /* 0x000fe20000000000 */
[----:B------:R-:W-:-:S02]  /*0580*/  DFMA R20, R6, -R12, R18 ;  /* 0x8000000c0614722b */ /* 0x000fc40000000012 */
[----:B------:R-:W-:-:S03]  /*0590*/  DFMA R6, R8, UR8, R12 ;  /* 0x0000000808067c2b */ /* 0x000fc6000800000c */
[----:B------:R-:W-:Y:S01]  /*05a0*/  DFMA R16, R14, R16, UR6 ;  /* 0x000000060e107e2b */ /* 0x000fe20008000010 */
[----:B------:R-:W-:Y:S01]  /*05b0*/  UMOV UR6, 0x2d1b5154 ;  /* 0x2d1b515400067882 */ /* 0x000fe20000000000 */
[----:B------:R-:W-:Y:S01]  /*05c0*/  UMOV UR7, 0x3f3c71c7 ;  /* 0x3f3c71c700077882 */ /* 0x000fe20000000000 */
[----:B------:R-:W-:-:S05]  /*05d0*/  DMUL R20, R10, R20 ;  /* 0x000000140a147228 */ /* 0x000fca0000000000 */
[----:B------:R-:W-:Y:S01]  /*05e0*/  DFMA R16, R14, R16, UR6 ;  /* 0x000000060e107e2b */ /* 0x000fe20008000010 */
[----:B------:R-:W-:Y:S01]  /*05f0*/  UMOV UR6, 0x923be72d ;  /* 0x923be72d00067882 */ /* 0x000fe20000000000 */
[----:B------:R-:W-:-:S06]  /*0600*/  UMOV UR7, 0x3f624924 ;  /* 0x3f62492400077882 */ /* 0x000fcc0000000000 */
        /* <DEDUP_REMOVED lines=8> */
[----:B------:R-:W-:Y:S02]  /*0690*/  UMOV UR7, 0x3fe62e42 ;  /* 0x3fe62e4200077882 */ /* 0x000fe40000000000 */
[----:B------:R-:W-:Y:S01]  /*06a0*/  DFMA R16, R8, -UR6, R6 ;  /* 0x8000000608107c2b */ /* 0x000fe20008000006 */
[----:B------:R-:W-:Y:S01]  /*06b0*/  UMOV UR6, 0x3b39803f ;  /* 0x3b39803f00067882 */ /* 0x000fe20000000000 */
[----:B------:R-:W-:Y:S02]  /*06c0*/  UMOV UR7, 0x3c7abc9e ;  /* 0x3c7abc9e00077882 */ /* 0x000fe40000000000 */
[----:B------:R-:W-:-:S04]  /*06d0*/  DMUL R18, R14, R18 ;  /* 0x000000120e127228 */ /* 0x000fc80000000000 */
[----:B------:R-:W-:-:S04]  /*06e0*/  DADD R16, -R12, R16 ;  /* 0x000000000c107229 */ /* 0x000fc80000000110 */
[----:B------:R-:W-:-:S08]  /*06f0*/  DFMA R18, R12, R18, R20 ;  /* 0x000000120c12722b */ /* 0x000fd00000000014 */
[----:B------:R-:W-:-:S08]  /*0700*/  DADD R16, R18, -R16 ;  /* 0x0000000012107229 */ /* 0x000fd00000000810 */
[----:B------:R-:W-:-:S08]  /*0710*/  DFMA R16, R8, UR6, R16 ;  /* 0x0000000608107c2b */ /* 0x000fd00008000010 */
[----:B------:R-:W-:Y:S01]  /*0720*/  DADD R6, R6, R16 ;  /* 0x0000000006067229 */ /* 0x000fe20000000010 */
[----:B------:R-:W-:Y:S10]  /*0730*/  BRA `(.L_x_3) ;  /* 0x0000000000187947 */ /* 0x000ff40003800000 */
.L_x_2:
[----:B------:R-:W-:Y:S01]  /*0740*/  IMAD.MOV.U32 R6, RZ, RZ, 0x0 ;  /* 0x00000000ff067424 */ /* 0x000fe200078e00ff */
[----:B------:R-:W-:Y:S01]  /*0750*/  LOP3.LUT P0, RZ, R11, 0x7fffffff, RZ, 0xc0, !PT ;  /* 0x7fffffff0bff7812 */ /* 0x000fe2000780c0ff */
[----:B------:R-:W-:-:S06]  /*0760*/  IMAD.MOV.U32 R7, RZ, RZ, 0x7ff00000 ;  /* 0x7ff00000ff077424 */ /* 0x000fcc00078e00ff */
[----:B------:R-:W-:-:S10]  /*0770*/  DFMA R6, R10, R6, +INF ;  /* 0x7ff000000a06742b */ /* 0x000fd40000000006 */
[----:B------:R-:W-:Y:S02]  /*0780*/  FSEL R6, R6, RZ, P0 ;  /* 0x000000ff06067208 */ /* 0x000fe40000000000 */
[----:B------:R-:W-:-:S07]  /*0790*/  FSEL R7, R7, -QNAN , P0 ;  /* 0xfff0000007077808 */ /* 0x000fce0000000000 */
.L_x_3:
[----:B------:R-:W-:Y:S01]  /*07a0*/  UMOV UR6, 0xffda0d24 ;  /* 0xffda0d2400067882 */ /* 0x000fe20000000000 */
[----:B------:R-:W-:Y:S01]  /*07b0*/  UMOV UR7, 0x3c7777d0 ;  /* 0x3c7777d000077882 */ /* 0x000fe20000000000 */
[----:B------:R-:W-:Y:S01]  /*07c0*/  ISETP.NE.AND P0, PT, R4, RZ, PT ;  /* 0x000000ff0400720c */ /* 0x000fe20003f05270 */
[----:B------:R-:W-:Y:S01]  /*07d0*/  DMUL R8, R6, UR6 ;  /* 0x0000000606087c28 */ /* 0x000fe20008000000 */
[----:B------:R-:W-:Y:S01]  /*07e0*/  UMOV UR6, 0x652b82fe ;  /* 0x652b82fe00067882 */ /* 0x000fe20000000000 */
[----:B------:R-:W-:-:S06]  /*07f0*/  UMOV UR7, 0x3ff71547 ;  /* 0x3ff7154700077882 */ /* 0x000fcc0000000000 */
[----:B------:R-:W-:-:S04]  /*0800*/  DFMA R10, R6, UR6, R8 ;  /* 0x00000006060a7c2b */ /* 0x000fc80008000008 */
[----:B------:R-:W0:Y:S01]  /*0810*/  @!P0 LDC.64 R14, c[0x0][0x398] ;  /* 0x0000e600ff0e8b82 */ /* 0x000e220000000a00 */
[----:B------:R-:W-:Y:S02]  /*0820*/  @!P0 SHF.R.S32.HI R19, RZ, 0x1f, R0 ;  /* 0x0000001fff138819 */ /* 0x000fe40000011400 */
[----:B------:R-:W-:Y:S02]  /*0830*/  @!P0 SHF.R.S32.HI R16, RZ, 0x1f, R2 ;  /* 0x0000001fff108819 */ /* 0x000fe40000011402 */
[----:B------:R-:W-:Y:S01]  /*0840*/  @!P0 IADD3 R17, P1, P2, R0, R2, R3 ;  /* 0x0000000200118210 */ /* 0x000fe20007a3e003 */
[----:B------:R-:W1:Y:S02]  /*0850*/  FRND.F64 R10, R10 ;  /* 0x0000000a000a7313 */ /* 0x000e640000301800 */
[----:B------:R-:W2:Y:S01]  /*0860*/  @!P0 LDC.64 R8, c[0x0][0x390] ;  /* 0x0000e400ff088b82 */ /* 0x000ea20000000a00 */
[----:B------:R-:W-:-:S07]  /*0870*/  @!P0 IADD3.X R16, PT, PT, R19, R16, RZ, P1, P2 ;  /* 0x0000001013108210 */ /* 0x000fce0000fe44ff */
[----:B------:R-:W3:Y:S01]  /*0880*/  @!P0 LDC.64 R6, c[0x0][0x3a0] ;  /* 0x0000e800ff068b82 */ /* 0x000ee20000000a00 */
[----:B-1----:R-:W-:Y:S01]  /*0890*/  DADD R12, R10, -2 ;  /* 0xc00000000a0c7429 */ /* 0x002fe20000000000 */
[----:B0-----:R-:W-:-:S05]  /*08a0*/  @!P0 LEA R14, P1, R17, R14, 0x3 ;  /* 0x0000000e110e8211 */ /* 0x001fca00078218ff */
[----:B------:R-:W2:Y:S01]  /*08b0*/  F2I.F64.TRUNC R4, R12 ;  /* 0x0000000c00047311 */ /* 0x000ea2000030d100 */
[----:B------:R-:W-:-:S05]  /*08c0*/  @!P0 LEA.HI.X R15, R17, R15, R16, 0x3, P1 ;  /* 0x0000000f110f8211 */ /* 0x000fca00008f1c10 */
[----:B------:R0:W5:Y:S01]  /*08d0*/  @!P0 LDG.E.64 R10, desc[UR4][R14.64+-0x8] ;  /* 0xfffff8040e0a8981 */ /* 0x000162000c1e1b00 */
[----:B--2---:R-:W-:-:S04]  /*08e0*/  @!P0 IMAD.WIDE R8, R4, 0x8, R8 ;  /* 0x0000000804088825 */ /* 0x004fc800078e0208 */
[----:B---3--:R-:W-:Y:S02]  /*08f0*/  @!P0 IMAD.WIDE R6, R4, 0x8, R6 ;  /* 0x0000000804068825 */ /* 0x008fe400078e0206 */
[----:B------:R-:W5:Y:S04]  /*0900*/  @!P0 LDG.E.64 R8, desc[UR4][R8.64] ;  /* 0x0000000408088981 */ /* 0x000f68000c1e1b00 */
[----:B------:R-:W5:Y:S01]  /*0910*/  @!P0 LDG.E.64 R6, desc[UR4][R6.64] ;  /* 0x0000000406068981 */ /* 0x000f62000c1e1b00 */
[----:B------:R-:W-:Y:S01]  /*0920*/  @!P0 IMAD.IADD R13, R5, 0x1, R0 ;  /* 0x00000001050d8824 */ /* 0x000fe200078e0200 */
[----:B------:R-:W-:Y:S01]  /*0930*/  @!P0 IADD3 R12, P1, PT, R14, -0x8, RZ ;  /* 0xfffffff80e0c8810 */ /* 0x000fe20007f3e0ff */
[----:B------:R-:W-:Y:S02]  /*0940*/  BSSY.RECONVERGENT B0, `(.L_x_1) ;  /* 0x000001e000007945 */ /* 0x000fe40003800200 */
[----:B------:R-:W-:Y:S01]  /*0950*/  @!P0 IMAD.MOV.U32 R0, RZ, RZ, R13 ;  /* 0x000000ffff008224 */ /* 0x000fe200078e000d */
[----:B------:R-:W-:Y:S01]  /*0960*/  @!P0 IADD3.X R13, PT, PT, R15, -0x1, RZ, P1, !PT ;  /* 0xffffffff0f0d8810 */ /* 0x000fe20000ffe4ff */
[----:B0-----:R-:W-:Y:S08]  /*0970*/  @!P0 BRA `(.L_x_4) ;  /* 0x0000000000688947 */ /* 0x001ff00003800000 */
[----:B-----5:R-:W0:Y:S01]  /*0980*/  LDC.64 R10, c[0x0][0x398] ;  /* 0x0000e600ff0a7b82 */ /* 0x020e220000000a00 */
[----:B------:R-:W1:Y:S01]  /*0990*/  LDCU.64 UR6, c[0x0][0x398] ;  /* 0x00007300ff0677ac */ /* 0x000e620008000a00 */
[--C-:B------:R-:W-:Y:S02]  /*09a0*/  SHF.R.S32.HI R14, RZ, 0x1f, R3.reuse ;  /* 0x0000001fff0e7819 */ /* 0x100fe40000011403 */
[----:B------:R-:W-:Y:S02]  /*09b0*/  IADD3 R16, P0, P1, R0, R2, R3 ;  /* 0x0000000200107210 */ /* 0x000fe4000791e003 */
[--C-:B------:R-:W-:Y:S01]  /*09c0*/  SHF.R.S32.HI R3, RZ, 0x1f, R0.reuse ;  /* 0x0000001fff037819 */ /* 0x100fe20000011400 */
[----:B------:R-:W-:Y:S01]  /*09d0*/  IMAD.IADD R0, R5, 0x1, R0 ;  /* 0x0000000105007824 */ /* 0x000fe200078e0200 */
[----:B------:R-:W2:Y:S01]  /*09e0*/  LDC.64 R12, c[0x0][0x380] ;  /* 0x0000e000ff0c7b82 */ /* 0x000ea20000000a00 */
[--C-:B------:R-:W-:Y:S02]  /*09f0*/  SHF.R.S32.HI R15, RZ, 0x1f, R2.reuse ;  /* 0x0000001fff0f7819 */ /* 0x100fe40000011402 */
[----:B------:R-:W-:-:S02]  /*0a00*/  IMAD.IADD R21, R0, 0x1, -R2 ;  /* 0x0000000100157824 */ /* 0x000fc400078e0a02 */
[----:B------:R-:W-:-:S03]  /*0a10*/  IADD3.X R3, PT, PT, R3, R15, R14, P0, P1 ;  /* 0x0000000f03037210 */ /* 0x000fc600007e240e */
[----:B------:R-:W3:Y:S01]  /*0a20*/  LDC.64 R8, c[0x0][0x390] ;  /* 0x0000e400ff087b82 */ /* 0x000ee20000000a00 */
[----:B-1----:R-:W-:-:S04]  /*0a30*/  LEA R14, P0, R16, UR6, 0x3 ;  /* 0x00000006100e7c11 */ /* 0x002fc8000f8018ff */
[----:B------:R-:W-:-:S03]  /*0a40*/  LEA.HI.X R15, R16, UR7, R3, 0x3, P0 ;  /* 0x00000007100f7c11 */ /* 0x000fc600080f1c03 */
[----:B------:R-:W1:Y:S01]  /*0a50*/  LDC.64 R6, c[0x0][0x388] ;  /* 0x0000e200ff067b82 */ /* 0x000e620000000a00 */
[----:B0-----:R-:W-:Y:S01]  /*0a60*/  IMAD.WIDE R20, R21, 0x8, R10 ;  /* 0x0000000815147825 */ /* 0x001fe200078e020a */
[----:B------:R-:W4:Y:S03]  /*0a70*/  LDG.E.64 R16, desc[UR4][R14.64+-0x8] ;  /* 0xfffff8040e107981 */ /* 0x000f26000c1e1b00 */
[C---:B--2---:R-:W-:Y:S02]  /*0a80*/  IMAD.WIDE R18, R4.reuse, 0x8, R12 ;  /* 0x0000000804127825 */ /* 0x044fe400078e020c */
[----:B------:R-:W4:Y:S04]  /*0a90*/  LDG.E.64 R20, desc[UR4][R20.64] ;  /* 0x0000000414147981 */ /* 0x000f28000c1e1b00 */
[----:B------:R-:W4:Y:S01]  /*0aa0*/  LDG.E.64 R10, desc[UR4][R18.64] ;  /* 0x00000004120a7981 */ /* 0x000f22000c1e1b00 */
[----:B---3--:R-:W-:-:S06]  /*0ab0*/  IMAD.WIDE R8, R4, 0x8, R8 ;  /* 0x0000000804087825 */ /* 0x008fcc00078e0208 */
[----:B------:R-:W5:Y:S01]  /*0ac0*/  LDG.E.64 R8, desc[UR4][R8.64] ;  /* 0x0000000408087981 */ /* 0x000f62000c1e1b00 */
[----:B-1----:R-:W-:-:S06]  /*0ad0*/  IMAD.WIDE R6, R4, 0x8, R6 ;  /* 0x0000000804067825 */ /* 0x002fcc00078e0206 */
[----:B------:R-:W5:Y:S01]  /*0ae0*/  LDG.E.64 R6, desc[UR4][R6.64] ;  /* 0x0000000406067981 */ /* 0x000f62000c1e1b00 */
[----:B------:R-:W-:-:S04]  /*0af0*/  IADD3 R12, P0, PT, R14, -0x8, RZ ;  /* 0xfffffff80e0c7810 */ /* 0x000fc80007f1e0ff */
[----:B------:R-:W-:Y:S01]  /*0b00*/  IADD3.X R13, PT, PT, R15, -0x1, RZ, P0, !PT ;  /* 0xffffffff0f0d7810 */ /* 0x000fe200007fe4ff */
[----:B----4-:R-:W-:-:S11]  /*0b10*/  DFMA R10, -R10, R20, R16 ;  /* 0x000000140a0a722b */ /* 0x010fd60000000110 */
.L_x_4:
[----:B------:R-:W-:Y:S05]  /*0b20*/  BSYNC.RECONVERGENT B0 ;  /* 0x0000000000007941 */ /* 0x000fea0003800200 */
.L_x_1:
[----:B------:R-:W0:Y:S01]  /*0b30*/  LDC.64 R4, c[0x0][0x398] ;  /* 0x0000e600ff047b82 */ /* 0x000e220000000a00 */
[----:B------:R-:W-:-:S04]  /*0b40*/  IMAD.IADD R3, R2, 0x1, R0 ;  /* 0x0000000102037824 */ /* 0x000fc800078e0200 */
[----:B0-----:R-:W-:-:S06]  /*0b50*/  IMAD.WIDE R2, R3, 0x8, R4 ;  /* 0x0000000803027825 */ /* 0x001fcc00078e0204 */
[----:B------:R-:W2:Y:S01]  /*0b60*/  LDG.E.64 R2, desc[UR4][R2.64] ;  /* 0x0000000402027981 */ /* 0x000ea2000c1e1b00 */
[----:B-----5:R-:W0:Y:S01]  /*0b70*/  MUFU.RCP64H R5, R7 ;  /* 0x0000000700057308 */ /* 0x020e220000001800 */
[----:B------:R-:W-:Y:S01]  /*0b80*/  IMAD.MOV.U32 R4, RZ, RZ, 0x1 ;  /* 0x00000001ff047424 */ /* 0x000fe200078e00ff */
[----:B------:R-:W-:Y:S05]  /*0b90*/  BSSY.RECONVERGENT B0, `(.L_x_5) ;  /* 0x0000014000007945 */ /* 0x000fea0003800200 */
[----:B0-----:R-:W-:-:S08]  /*0ba0*/  DFMA R14, R4, -R6, 1 ;  /* 0x3ff00000040e742b */ /* 0x001fd00000000806 */
[----:B------:R-:W-:-:S08]  /*0bb0*/  DFMA R14, R14, R14, R14 ;  /* 0x0000000e0e0e722b */ /* 0x000fd0000000000e */
[----:B------:R-:W-:-:S08]  /*0bc0*/  DFMA R14, R4, R14, R4 ;  /* 0x0000000e040e722b */ /* 0x000fd00000000004 */
[----:B------:R-:W-:-:S08]  /*0bd0*/  DFMA R4, R14, -R6, 1 ;  /* 0x3ff000000e04742b */ /* 0x000fd00000000806 */
[----:B------:R-:W-:Y:S02]  /*0be0*/  DFMA R4, R14, R4, R14 ;  /* 0x000000040e04722b */ /* 0x000fe4000000000e */
[----:B--2---:R-:W-:-:S08]  /*0bf0*/  DFMA R8, R2, -R8, R10 ;  /* 0x800000080208722b */ /* 0x004fd0000000000a */
[----:B------:R-:W-:Y:S02]  /*0c00*/  DMUL R10, R8, R4 ;  /* 0x00000004080a7228 */ /* 0x000fe40000000000 */
[----:B------:R-:W-:-:S06]  /*0c10*/  FSETP.GEU.AND P1, PT, |R9|, 6.5827683646048100446e-37, PT ;  /* 0x036000000900780b */ /* 0x000fcc0003f2e200 */
[----:B------:R-:W-:-:S08]  /*0c20*/  DFMA R14, R10, -R6, R8 ;  /* 0x800000060a0e722b */ /* 0x000fd00000000008 */
[----:B------:R-:W-:Y:S01]  /*0c30*/  DFMA R2, R4, R14, R10 ;  /* 0x0000000e0402722b */ /* 0x000fe2000000000a */
[----:B------:R-:W-:Y:S02]  /*0c40*/  IMAD.MOV.U32 R4, RZ, RZ, R12 ;  /* 0x000000ffff047224 */ /* 0x000fe400078e000c */
[----:B------:R-:W-:-:S07]  /*0c50*/  IMAD.MOV.U32 R5, RZ, RZ, R13 ;  /* 0x000000ffff057224 */ /* 0x000fce00078e000d */
[----:B------:R-:W-:-:S05]  /*0c60*/  FFMA R0, RZ, R7, R3 ;  /* 0x00000007ff007223 */ /* 0x000fca0000000003 */
[----:B------:R-:W-:-:S13]  /*0c70*/  FSETP.GT.AND P0, PT, |R0|, 1.469367938527859385e-39, PT ;  /* 0x001000000000780b */ /* 0x000fda0003f04200 */
[----:B------:R-:W-:Y:S05]  /*0c80*/  @P0 BRA P1, `(.L_x_6) ;  /* 0x0000000000100947 */ /* 0x000fea0000800000 */
[----:B------:R-:W-:-:S07]  /*0c90*/  MOV R0, 0xcb0 ;  /* 0x00000cb000007802 */ /* 0x000fce0000000f00 */
[----:B------:R-:W-:Y:S05]  /*0ca0*/  CALL.REL.NOINC `($__internal_0_$__cuda_sm20_div_rn_f64_full) ;  /* 0x0000000000147944 */ /* 0x000fea0003c00000 */
[----:B------:R-:W-:Y:S02]  /*0cb0*/  IMAD.MOV.U32 R2, RZ, RZ, R12 ;  /* 0x000000ffff027224 */ /* 0x000fe400078e000c */
[----:B------:R-:W-:-:S07]  /*0cc0*/  IMAD.MOV.U32 R3, RZ, RZ, R13 ;  /* 0x000000ffff037224 */ /* 0x000fce00078e000d */
.L_x_6:
[----:B------:R-:W-:Y:S05]  /*0cd0*/  BSYNC.RECONVERGENT B0 ;  /* 0x0000000000007941 */ /* 0x000fea0003800200 */
.L_x_5:
[----:B------:R-:W-:Y:S01]  /*0ce0*/  STG.E.64 desc[UR4][R4.64], R2 ;  /* 0x0000000204007986 */ /* 0x000fe2000c101b04 */
[----:B------:R-:W-:Y:S05]  /*0cf0*/  EXIT ;  /* 0x000000000000794d */ /* 0x000fea0003800000 */
        .weak           $__internal_0_$__cuda_sm20_div_rn_f64_full
        .type           $__internal_0_$__cuda_sm20_div_rn_f64_full,@function
        .size           $__internal_0_$__cuda_sm20_div_rn_f64_full,(.L_x_24 - $__internal_0_$__cuda_sm20_div_rn_f64_full)
$__internal_0_$__cuda_sm20_div_rn_f64_full:
[C---:B------:R-:W-:Y:S01]  /*0d00*/  FSETP.GEU.AND P0, PT, |R7|.reuse, 1.469367938527859385e-39, PT ;  /* 0x001000000700780b */ /* 0x040fe20003f0e200 */
[----:B------:R-:W-:Y:S01]  /*0d10*/  IMAD.MOV.U32 R16, RZ, RZ, 0x1 ;  /* 0x00000001ff107424 */ /* 0x000fe200078e00ff */
[----:B------:R-:W-:Y:S01]  /*0d20*/  LOP3.LUT R2, R7, 0x800fffff, RZ, 0xc0, !PT ;  /* 0x800fffff07027812 */ /* 0x000fe200078ec0ff */
[----:B------:R-:W-:Y:S01]  /*0d30*/  BSSY.RECONVERGENT B1, `(.L_x_7) ;  /* 0x0000055000017945 */ /* 0x000fe20003800200 */
[C---:B------:R-:W-:Y:S02]  /*0d40*/  FSETP.GEU.AND P2, PT, |R9|.reuse, 1.469367938527859385e-39, PT ;  /* 0x001000000900780b */ /* 0x040fe40003f4e200 */
[----:B------:R-:W-:Y:S01]  /*0d50*/  LOP3.LUT R3, R2, 0x3ff00000, RZ, 0xfc, !PT ;  /* 0x3ff0000002037812 */ /* 0x000fe200078efcff */
[----:B------:R-:W-:Y:S01]  /*0d60*/  IMAD.MOV.U32 R2, RZ, RZ, R6 ;  /* 0x000000ffff027224 */ /* 0x000fe200078e0006 */
[----:B------:R-:W-:Y:S02]  /*0d70*/  LOP3.LUT R12, R9, 0x7ff00000, RZ, 0xc0, !PT ;  /* 0x7ff00000090c7812 */ /* 0x000fe400078ec0ff */
[----:B------:R-:W-:-:S03]  /*0d80*/  LOP3.LUT R15, R7, 0x7ff00000, RZ, 0xc0, !PT ;  /* 0x7ff00000070f7812 */ /* 0x000fc600078ec0ff */
[----:B------:R-:W-:Y:S01]  /*0d90*/  @!P0 DMUL R2, R6, 8.98846567431157953865e+307 ;  /* 0x7fe0000006028828 */ /* 0x000fe20000000000 */
[----:B------:R-:W-:-:S03]  /*0da0*/  ISETP.GE.U32.AND P1, PT, R12, R15, PT ;  /* 0x0000000f0c00720c */ /* 0x000fc60003f26070 */
[----:B------:R-:W-:Y:S01]  /*0db0*/  @!P2 LOP3.LUT R13, R7, 0x7ff00000, RZ, 0xc0, !PT ;  /* 0x7ff00000070da812 */ /* 0x000fe200078ec0ff */
[----:B------:R-:W-:Y:S01]  /*0dc0*/  @!P2 IMAD.MOV.U32 R18, RZ, RZ, RZ ;  /* 0x000000ffff12a224 */ /* 0x000fe200078e00ff */
[----:B------:R-:W0:Y:S02]  /*0dd0*/  MUFU.RCP64H R17, R3 ;  /* 0x0000000300117308 */ /* 0x000e240000001800 */
[----:B------:R-:W-:Y:S01]  /*0de0*/  @!P2 ISETP.GE.U32.AND P3, PT, R12, R13, PT ;  /* 0x0000000d0c00a20c */ /* 0x000fe20003f66070 */
[----:B------:R-:W-:-:S05]  /*0df0*/  IMAD.MOV.U32 R13, RZ, RZ, 0x1ca00000 ;  /* 0x1ca00000ff0d7424 */ /* 0x000fca00078e00ff */
[----:B------:R-:W-:-:S04]  /*0e00*/  @!P2 SEL R19, R13, 0x63400000, !P3 ;  /* 0x634000000d13a807 */ /* 0x000fc80005800000 */
[----:B------:R-:W-:-:S04]  /*0e10*/  @!P2 LOP3.LUT R19, R19, 0x80000000, R9, 0xf8, !PT ;  /* 0x800000001313a812 */ /* 0x000fc800078ef809 */
[----:B------:R-:W-:Y:S01]  /*0e20*/  @!P2 LOP3.LUT R19, R19, 0x100000, RZ, 0xfc, !PT ;  /* 0x001000001313a812 */ /* 0x000fe200078efcff */
[----:B0-----:R-:W-:-:S08]  /*0e30*/  DFMA R10, R16, -R2, 1 ;  /* 0x3ff00000100a742b */ /* 0x001fd00000000802 */
[----:B------:R-:W-:-:S08]  /*0e40*/  DFMA R10, R10, R10, R10 ;  /* 0x0000000a0a0a722b */ /* 0x000fd0000000000a */
[----:B------:R-:W-:Y:S01]  /*0e50*/  DFMA R16, R16, R10, R16 ;  /* 0x0000000a1010722b */ /* 0x000fe20000000010 */
[----:B------:R-:W-:Y:S01]  /*0e60*/  SEL R11, R13, 0x63400000, !P1 ;  /* 0x634000000d0b7807 */ /* 0x000fe20004800000 */
[----:B------:R-:W-:-:S03]  /*0e70*/  IMAD.MOV.U32 R10, RZ, RZ, R8 ;  /* 0x000000ffff0a7224 */ /* 0x000fc600078e0008 */
[----:B------:R-:W-:-:S03]  /*0e80*/  LOP3.LUT R11, R11, 0x800fffff, R9, 0xf8, !PT ;  /* 0x800fffff0b0b7812 */ /* 0x000fc600078ef809 */
[----:B------:R-:W-:-:S03]  /*0e90*/  DFMA R20, R16, -R2, 1 ;  /* 0x3ff000001014742b */ /* 0x000fc60000000802 */
[----:B------:R-:W-:-:S05]  /*0ea0*/  @!P2 DFMA R10, R10, 2, -R18 ;  /* 0x400000000a0aa82b */ /* 0x000fca0000000812 */
[----:B------:R-:W-:Y:S01]  /*0eb0*/  DFMA R16, R16, R20, R16 ;  /* 0x000000141010722b */ /* 0x000fe20000000010 */
[----:B------:R-:W-:Y:S02]  /*0ec0*/  IMAD.MOV.U32 R21, RZ, RZ, R12 ;  /* 0x000000ffff157224 */ /* 0x000fe400078e000c */
[----:B------:R-:W-:Y:S01]  /*0ed0*/  IMAD.MOV.U32 R20, RZ, RZ, R15 ;  /* 0x000000ffff147224 */ /* 0x000fe200078e000f */
[----:B------:R-:W-:Y:S02]  /*0ee0*/  @!P0 LOP3.LUT R20, R3, 0x7ff00000, RZ, 0xc0, !PT ;  /* 0x7ff0000003148812 */ /* 0x000fe400078ec0ff */
[----:B------:R-:W-:Y:S02]  /*0ef0*/  @!P2 LOP3.LUT R21, R11, 0x7ff00000, RZ, 0xc0, !PT ;  /* 0x7ff000000b15a812 */ /* 0x000fe400078ec0ff */
[----:B------:R-:W-:Y:S01]  /*0f00*/  DMUL R18, R16, R10 ;  /* 0x0000000a10127228 */ /* 0x000fe20000000000 */
[----:B------:R-:W-:Y:S02]  /*0f10*/  VIADD R23, R20, 0xffffffff ;  /* 0xffffffff14177836 */ /* 0x000fe40000000000 */
[----:B------:R-:W-:-:S05]  /*0f20*/  VIADD R22, R21, 0xffffffff ;  /* 0xffffffff15167836 */ /* 0x000fca0000000000 */
[----:B------:R-:W-:Y:S01]  /*0f30*/  DFMA R14, R18, -R2, R10 ;  /* 0x80000002120e722b */ /* 0x000fe2000000000a */
[----:B------:R-:W-:-:S04]  /*0f40*/  ISETP.GT.U32.AND P0, PT, R22, 0x7feffffe, PT ;  /* 0x7feffffe1600780c */ /* 0x000fc80003f04070 */
[----:B------:R-:W-:-:S03]  /*0f50*/  ISETP.GT.U32.OR P0, PT, R23, 0x7feffffe, P0 ;  /* 0x7feffffe1700780c */ /* 0x000fc60000704470 */
[----:B------:R-:W-:-:S10]  /*0f60*/  DFMA R14, R16, R14, R18 ;  /* 0x0000000e100e722b */ /* 0x000fd40000000012 */
[----:B------:R-:W-:Y:S05]  /*0f70*/  @P0 BRA `(.L_x_8) ;  /* 0x00000000006c0947 */ /* 0x000fea0003800000 */
[----:B------:R-:W-:-:S04]  /*0f80*/  LOP3.LUT R9, R7, 0x7ff00000, RZ, 0xc0, !PT ;  /* 0x7ff0000007097812 */ /* 0x000fc800078ec0ff */
[CC--:B------:R-:W-:Y:S02]  /*0f90*/  VIADDMNMX R8, R12.reuse, -R9.reuse, 0xb9600000, !PT ;  /* 0xb96000000c087446 */ /* 0x0c0fe40007800909 */
[----:B------:R-:W-:Y:S02]  /*0fa0*/  ISETP.GE.U32.AND P0, PT, R12, R9, PT ;  /* 0x000000090c00720c */ /* 0x000fe40003f06070 */
[----:B------:R-:W-:Y:S02]  /*0fb0*/  VIMNMX R8, PT, PT, R8, 0x46a00000, PT ;  /* 0x46a0000008087848 */ /* 0x000fe40003fe0100 */
[----:B------:R-:W-:-:S05]  /*0fc0*/  SEL R13, R13, 0x63400000, !P0 ;  /* 0x634000000d0d7807 */ /* 0x000fca0004000000 */
[----:B------:R-:W-:Y:S02]  /*0fd0*/  IMAD.IADD R16, R8, 0x1, -R13 ;  /* 0x0000000108107824 */ /* 0x000fe400078e0a0d */
[----:B------:R-:W-:Y:S02]  /*0fe0*/  IMAD.MOV.U32 R8, RZ, RZ, RZ ;  /* 0x000000ffff087224 */ /* 0x000fe400078e00ff */
[----:B------:R-:W-:-:S06]  /*0ff0*/  VIADD R9, R16, 0x7fe00000 ;  /* 0x7fe0000010097836 */ /* 0x000fcc0000000000 */
[----:B------:R-:W-:-:S10]  /*1000*/  DMUL R12, R14, R8 ;  /* 0x000000080e0c7228 */ /* 0x000fd40000000000 */
[----:B------:R-:W-:-:S13]  /*1010*/  FSETP.GTU.AND P0, PT, |R13|, 1.469367938527859385e-39, PT ;  /* 0x001000000d00780b */ /* 0x000fda0003f0c200 */
[----:B------:R-:W-:Y:S05]  /*1020*/  @P0 BRA `(.L_x_9) ;  /* 0x0000000000940947 */ /* 0x000fea0003800000 */
[----:B------:R-:W-:Y:S01]  /*1030*/  DFMA R2, R14, -R2, R10 ;  /* 0x800000020e02722b */ /* 0x000fe2000000000a */
[----:B------:R-:W-:-:S09]  /*1040*/  IMAD.MOV.U32 R8, RZ, RZ, RZ ;  /* 0x000000ffff087224 */ /* 0x000fd200078e00ff */
[C---:B------:R-:W-:Y:S02]  /*1050*/  FSETP.NEU.AND P0, PT, R3.reuse, RZ, PT ;  /* 0x000000ff0300720b */ /* 0x040fe40003f0d000 */
[----:B------:R-:W-:-:S04]  /*1060*/  LOP3.LUT R7, R3, 0x80000000, R7, 0x48, !PT ;  /* 0x8000000003077812 */ /* 0x000fc800078e4807 */
[----:B------:R-:W-:-:S07]  /*1070*/  LOP3.LUT R9, R7, R9, RZ, 0xfc, !PT ;  /* 0x0000000907097212 */ /* 0x000fce00078efcff */
[----:B------:R-:W-:Y:S05]  /*1080*/  @!P0 BRA `(.L_x_9) ;  /* 0x00000000007c8947 */ /* 0x000fea0003800000 */
[----:B------:R-:W-:Y:S01]  /*1090*/  IMAD.MOV R3, RZ, RZ, -R16 ;  /* 0x000000ffff037224 */ /* 0x000fe200078e0a10 */
[----:B------:R-:W-:Y:S01]  /*10a0*/  DMUL.RP R8, R14, R8 ;  /* 0x000000080e087228 */ /* 0x000fe20000008000 */
[----:B------:R-:W-:-:S06]  /*10b0*/  IMAD.MOV.U32 R2, RZ, RZ, RZ ;  /* 0x000000ffff027224 */ /* 0x000fcc00078e00ff */
[----:B------:R-:W-:-:S03]  /*10c0*/  DFMA R2, R12, -R2, R14 ;  /* 0x800000020c02722b */ /* 0x000fc6000000000e */
[----:B------:R-:W-:-:S03]  /*10d0*/  LOP3.LUT R7, R9, R7, RZ, 0x3c, !PT ;  /* 0x0000000709077212 */ /* 0x000fc600078e3cff */
[----:B------:R-:W-:-:S04]  /*10e0*/  IADD3 R2, PT, PT, -R16, -0x43300000, RZ ;  /* 0xbcd0000010027810 */ /* 0x000fc80007ffe1ff */
[----:B------:R-:W-:-:S04]  /*10f0*/  FSETP.NEU.AND P0, PT, |R3|, R2, PT ;  /* 0x000000020300720b */ /* 0x000fc80003f0d200 */
[----:B------:R-:W-:Y:S02]  /*1100*/  FSEL R12, R8, R12, !P0 ;  /* 0x0000000c080c7208 */ /* 0x000fe40004000000 */
[----:B------:R-:W-:Y:S01]  /*1110*/  FSEL R13, R7, R13, !P0 ;  /* 0x0000000d070d7208 */ /* 0x000fe20004000000 */
[----:B------:R-:W-:Y:S06]  /*1120*/  BRA `(.L_x_9) ;  /* 0x0000000000547947 */ /* 0x000fec0003800000 */
.L_x_8:
[----:B------:R-:W-:-:S14]  /*1130*/  DSETP.NAN.AND P0, PT, R8, R8, PT ;  /* 0x000000080800722a */ /* 0x000fdc0003f08000 */
[----:B------:R-:W-:Y:S05]  /*1140*/  @P0 BRA `(.L_x_10) ;  /* 0x0000000000440947 */ /* 0x000fea0003800000 */
[----:B------:R-:W-:-:S14]  /*1150*/  DSETP.NAN.AND P0, PT, R6, R6, PT ;  /* 0x000000060600722a */ /* 0x000fdc0003f08000 */
[----:B------:R-:W-:Y:S05]  /*1160*/  @P0 BRA `(.L_x_11) ;  /* 0x0000000000300947 */ /* 0x000fea0003800000 */
[----:B------:R-:W-:Y:S01]  /*1170*/  ISETP.NE.AND P0, PT, R21, R20, PT ;  /* 0x000000141500720c */ /* 0x000fe20003f05270 */
[----:B------:R-:W-:Y:S02]  /*1180*/  IMAD.MOV.U32 R12, RZ, RZ, 0x0 ;  /* 0x00000000ff0c7424 */ /* 0x000fe400078e00ff */
[----:B------:R-:W-:-:S10]  /*1190*/  IMAD.MOV.U32 R13, RZ, RZ, -0x80000 ;  /* 0xfff80000ff0d7424 */ /* 0x000fd400078e00ff */
[----:B------:R-:W-:Y:S05]  /*11a0*/  @!P0 BRA `(.L_x_9) ;  /* 0x0000000000348947 */ /* 0x000fea0003800000 */
[----:B------:R-:W-:Y:S02]  /*11b0*/  ISETP.NE.AND P0, PT, R21, 0x7ff00000, PT ;  /* 0x7ff000001500780c */ /* 0x000fe40003f05270 */
[----:B------:R-:W-:Y:S02]  /*11c0*/  LOP3.LUT R13, R9, 0x80000000, R7, 0x48, !PT ;  /* 0x80000000090d7812 */ /* 0x000fe400078e4807 */
[----:B------:R-:W-:-:S13]  /*11d0*/  ISETP.EQ.OR P0, PT, R20, RZ, !P0 ;  /* 0x000000ff1400720c */ /* 0x000fda0004702670 */
[----:B------:R-:W-:Y:S01]  /*11e0*/  @P0 LOP3.LUT R2, R13, 0x7ff00000, RZ, 0xfc, !PT ;  /* 0x7ff000000d020812 */ /* 0x000fe200078efcff */
[----:B------:R-:W-:Y:S02]  /*11f0*/  @!P0 IMAD.MOV.U32 R12, RZ, RZ, RZ ;  /* 0x000000ffff0c8224 */ /* 0x000fe400078e00ff */
[----:B------:R-:W-:Y:S02]  /*1200*/  @P0 IMAD.MOV.U32 R12, RZ, RZ, RZ ;  /* 0x000000ffff0c0224 */ /* 0x000fe400078e00ff */
[----:B------:R-:W-:Y:S01]  /*1210*/  @P0 IMAD.MOV.U32 R13, RZ, RZ, R2 ;  /* 0x000000ffff0d0224 */ /* 0x000fe200078e0002 */
[----:B------:R-:W-:Y:S06]  /*1220*/  BRA `(.L_x_9) ;  /* 0x0000000000147947 */ /* 0x000fec0003800000 */
.L_x_11:
[----:B------:R-:W-:Y:S01]  /*1230*/  LOP3.LUT R13, R7, 0x80000, RZ, 0xfc, !PT ;  /* 0x00080000070d7812 */ /* 0x000fe200078efcff */
[----:B------:R-:W-:Y:S01]  /*1240*/  IMAD.MOV.U32 R12, RZ, RZ, R6 ;  /* 0x000000ffff0c7224 */ /* 0x000fe200078e0006 */
[----:B------:R-:W-:Y:S06]  /*1250*/  BRA `(.L_x_9) ;  /* 0x0000000000087947 */ /* 0x000fec0003800000 */
.L_x_10:
[----:B------:R-:W-:Y:S01]  /*1260*/  LOP3.LUT R13, R9, 0x80000, RZ, 0xfc, !PT ;  /* 0x00080000090d7812 */ /* 0x000fe200078efcff */
[----:B------:R-:W-:-:S07]  /*1270*/  IMAD.MOV.U32 R12, RZ, RZ, R8 ;  /* 0x000000ffff0c7224 */ /* 0x000fce00078e0008 */
.L_x_9:
[----:B------:R-:W-:Y:S05]  /*1280*/  BSYNC.RECONVERGENT B1 ;  /* 0x0000000000017941 */ /* 0x000fea0003800200 */
.L_x_7:
[----:B------:R-:W-:Y:S02]  /*1290*/  IMAD.MOV.U32 R2, RZ, RZ, R0 ;  /* 0x000000ffff027224 */ /* 0x000fe400078e0000 */
[----:B------:R-:W-:-:S04]  /*12a0*/  IMAD.MOV.U32 R3, RZ, RZ, 0x0 ;  /* 0x00000000ff037424 */ /* 0x000fc800078e00ff */
[----:B------:R-:W-:Y:S05]  /*12b0*/  RET.REL.NODEC R2 `(_Z26backwardSubstitutionKernelPKdS0_S0_PdS0_dddddii) ;  /* 0xffffffec02507950 */ /* 0x000fea0003c3ffff */
.L_x_12:
[----:B------:R-:W-:-:S00]  /*12c0*/  BRA `(.L_x_12) ;  /* 0xfffffffc00fc7947 */ /* 0x000fc0000383ffff */
[----:B------:R-:W-:-:S00]  /*12d0*/  NOP ;  /* 0x0000000000007918 */ /* 0x000fc00000000000 */
        /* <DEDUP_REMOVED lines=10> */
.L_x_24:


//--------------------- .text._Z22forwardReductionKernelPKdS0_S0_PdS0_S0_S0_S0_S0_ii --------------------------
	.section	.text._Z22forwardReductionKernelPKdS0_S0_PdS0_S0_S0_S0_S0_ii,"ax",@progbits
	.align	128
        .global         _Z22forwardReductionKernelPKdS0_S0_PdS0_S0_S0_S0_S0_ii
        .type           _Z22forwardReductionKernelPKdS0_S0_PdS0_S0_S0_S0_S0_ii,@function
        .size           _Z22forwardReductionKernelPKdS0_S0_PdS0_S0_S0_S0_S0_ii,(.L_x_25 - _Z22forwardReductionKernelPKdS0_S0_PdS0_S0_S0_S0_S0_ii)
        .other          _Z22forwardReductionKernelPKdS0_S0_PdS0_S0_S0_S0_S0_ii,@"STO_CUDA_ENTRY STV_DEFAULT"
_Z22forwardReductionKernelPKdS0_S0_PdS0_S0_S0_S0_S0_ii:
.text._Z22forwardReductionKernelPKdS0_S0_PdS0_S0_S0_S0_S0_ii:
[----:B------:R-:W-:Y:S08]  /*0000*/  LDC R1, c[0x0][0x37c] ;  /* 0x0000df00ff017b82 */ /* 0x000ff00000000800 */
[----:B------:R-:W0:Y:S01]  /*0010*/  LDC.64 R4, c[0x0][0x3c8] ;  /* 0x0000f200ff047b82 */ /* 0x000e220000000a00 */
[----:B------:R-:W1:Y:S07]  /*0020*/  LDCU.64 UR18, c[0x0][0x358] ;  /* 0x00006b00ff1277ac */ /* 0x000e6e0008000a00 */
[----:B------:R-:W2:Y:S01]  /*0030*/  S2UR UR4, SR_CTAID.X ;  /* 0x00000000000479c3 */ /* 0x000ea20000002500 */
[----:B0-----:R-:W-:Y:S01]  /*0040*/  ISETP.NE.AND P0, PT, R5, R4, PT ;  /* 0x000000040500720c */ /* 0x001fe20003f05270 */
[----:B--2---:R-:W-:-:S12]  /*0050*/  IMAD R0, R4, UR4, RZ ;  /* 0x0000000404007c24 */ /* 0x004fd8000f8e02ff */
[----:B-1----:R-:W-:Y:S05]  /*0060*/  @P0 BRA `(.L_x_13) ;  /* 0x0000000400e80947 */ /* 0x002fea0003800000 */
[C---:B------:R-:W-:Y:S01]  /*0070*/  ISETP.GE.AND P0, PT, R4.reuse, 0x2, PT ;  /* 0x000000020400780c */ /* 0x040fe20003f06270 */
[----:B------:R-:W-:Y:S01]  /*0080*/  IMAD.MOV.U32 R7, RZ, RZ, 0x3dc6b27f ;  /* 0x3dc6b27fff077424 */ /* 0x000fe200078e00ff */
[----:B------:R-:W-:Y:S01]  /*0090*/  LEA.HI R11, R4, R4, RZ, 0x1 ;  /* 0x00000004040b7211 */ /* 0x000fe200078f08ff */
[----:B------:R-:W0:Y:S03]  /*00a0*/  LDC.64 R8, c[0x0][0x380] ;  /* 0x0000e000ff087b82 */ /* 0x000e260000000a00 */
[----:B------:R-:W-:-:S04]  /*00b0*/  SHF.R.S32.HI R11, RZ, 0x1, R11 ;  /* 0x00000001ff0b7819 */ /* 0x000fc8000001140b */
[----:B------:R-:W-:Y:S01]  /*00c0*/  I2FP.F32.S32 R2, R11 ;  /* 0x0000000b00027245 */ /* 0x000fe20000201400 */
[----:B------:R-:W1:Y:S04]  /*00d0*/  LDC.64 R16, c[0x0][0x388] ;  /* 0x0000e200ff107b82 */ /* 0x000e680000000a00 */
[----:B------:R-:W-:-:S04]  /*00e0*/  @!P0 FMUL R2, R2, 8388608 ;  /* 0x4b00000002028820 */ /* 0x000fc80000400000 */
[----:B------:R-:W-:-:S05]  /*00f0*/  VIADD R3, R2, 0xc0cafb0d ;  /* 0xc0cafb0d02037836 */ /* 0x000fca0000000000 */
[----:B------:R-:W-:-:S04]  /*0100*/  LOP3.LUT R5, R3, 0xff800000, RZ, 0xc0, !PT ;  /* 0xff80000003057812 */ /* 0x000fc800078ec0ff */
[----:B------:R-:W-:Y:S01]  /*0110*/  I2FP.F32.S32 R4, R5 ;  /* 0x0000000500047245 */ /* 0x000fe20000201400 */
[----:B------:R-:W-:Y:S01]  /*0120*/  IMAD.IADD R3, R2, 0x1, -R5 ;  /* 0x0000000102037824 */ /* 0x000fe200078e0a05 */
[----:B------:R-:W-:-:S03]  /*0130*/  MOV R5, 0x7f800000 ;  /* 0x7f80000000057802 */ /* 0x000fc60000000f00 */
[----:B------:R-:W-:-:S04]  /*0140*/  FADD R6, R3, -1 ;  /* 0xbf80000003067421 */ /* 0x000fc80000000000 */
[----:B------:R-:W-:-:S04]  /*0150*/  FFMA R3, R6, R7, -0.16845393180847167969 ;  /* 0xbe2c7f3006037423 */ /* 0x000fc80000000007 */
[----:B------:R-:W-:-:S04]  /*0160*/  FFMA R3, R6, R3, 0.1716887056827545166 ;  /* 0x3e2fcf2a06037423 */ /* 0x000fc80000000003 */
[----:B------:R-:W-:-:S04]  /*0170*/  FFMA R3, R6, R3, -0.17900948226451873779 ;  /* 0xbe374e4306037423 */ /* 0x000fc80000000003 */
[----:B------:R-:W-:-:S04]  /*0180*/  FFMA R3, R6, R3, 0.20512372255325317383 ;  /* 0x3e520bf406037423 */ /* 0x000fc80000000003 */
[----:B------:R-:W-:-:S04]  /*0190*/  FFMA R3, R6, R3, -0.24046532809734344482 ;  /* 0xbe763c8b06037423 */ /* 0x000fc80000000003 */
[----:B------:R-:W-:-:S04]  /*01a0*/  FFMA R3, R6, R3, 0.28857114911079406738 ;  /* 0x3e93bf9906037423 */ /* 0x000fc80000000003 */
[----:B------:R-:W-:-:S04]  /*01b0*/  FFMA R3, R6, R3, -0.36067417263984680176 ;  /* 0xbeb8aa4906037423 */ /* 0x000fc80000000003 */
[----:B------:R-:W-:-:S04]  /*01c0*/  FFMA R3, R6, R3, 0.48089820146560668945 ;  /* 0x3ef6384a06037423 */ /* 0x000fc80000000003 */
[----:B------:R-:W-:-:S04]  /*01d0*/  FFMA R3, R6, R3, -0.72134751081466674805 ;  /* 0xbf38aa3b06037423 */ /* 0x000fc80000000003 */
[----:B------:R-:W-:Y:S01]  /*01e0*/  FMUL R7, R6, R3 ;  /* 0x0000000306077220 */ /* 0x000fe20000400000 */
[----:B------:R-:W-:Y:S02]  /*01f0*/  FSEL R3, RZ, -23, P0 ;  /* 0xc1b80000ff037808 */ /* 0x000fe40000000000 */
[----:B------:R-:W-:Y:S01]  /*0200*/  ISETP.GT.U32.AND P0, PT, R2, 0x7f7fffff, PT ;  /* 0x7f7fffff0200780c */ /* 0x000fe20003f04070 */
[----:B------:R-:W-:Y:S02]  /*0210*/  FMUL R7, R6, R7 ;  /* 0x0000000706077220 */ /* 0x000fe40000400000 */
[----:B------:R-:W-:Y:S02]  /*0220*/  FFMA R3, R4, 1.1920928955078125e-07, R3 ;  /* 0x3400000004037823 */ /* 0x000fe40000000003 */
[----:B------:R-:W-:-:S04]  /*0230*/  FFMA R6, R6, 1.4426950216293334961, R7 ;  /* 0x3fb8aa3b06067823 */ /* 0x000fc80000000007 */
[----:B------:R-:W-:-:S04]  /*0240*/  FADD R6, R3, R6 ;  /* 0x0000000603067221 */ /* 0x000fc80000000000 */
[C---:B------:R-:W-:Y:S01]  /*0250*/  @P0 FFMA R6, R2.reuse, R5, +INF ;  /* 0x7f80000002060423 */ /* 0x040fe20000000005 */
[----:B------:R-:W-:Y:S01]  /*0260*/  FSETP.NEU.AND P0, PT, R2, RZ, PT ;  /* 0x000000ff0200720b */ /* 0x000fe20003f0d000 */
[----:B------:R-:W2:Y:S03]  /*0270*/  LDC.64 R4, c[0x0][0x3b0] ;  /* 0x0000ec00ff047b82 */ /* 0x000ea60000000a00 */
[----:B------:R-:W-:-:S04]  /*0280*/  FSEL R6, R6, -INF , P0 ;  /* 0xff80000006067808 */ /* 0x000fc80000000000 */
[----:B------:R-:W0:Y:S01]  /*0290*/  F2I.TRUNC.NTZ R13, R6 ;  /* 0x00000006000d7305 */ /* 0x000e22000020f100 */
[----:B------:R-:W3:Y:S01]  /*02a0*/  LDC.64 R2, c[0x0][0x390] ;  /* 0x0000e400ff027b82 */ /* 0x000ee20000000a00 */
[----:B------:R-:W-:-:S06]  /*02b0*/  FADD R10, R6, -1 ;  /* 0xbf800000060a7421 */ /* 0x000fcc0000000000 */
[----:B------:R-:W3:Y:S01]  /*02c0*/  F2I.TRUNC.NTZ R7, R10 ;  /* 0x0000000a00077305 */ /* 0x000ee2000020f100 */
[----:B0-----:R-:W-:-:S04]  /*02d0*/  IMAD.WIDE R8, R13, 0x8, R8 ;  /* 0x000000080d087825 */ /* 0x001fc800078e0208 */
[----:B-1----:R-:W-:Y:S02]  /*02e0*/  IMAD.WIDE R16, R13, 0x8, R16 ;  /* 0x000000080d107825 */ /* 0x002fe400078e0210 */
[----:B------:R-:W4:Y:S02]  /*02f0*/  LDG.E.64 R8, desc[UR18][R8.64] ;  /* 0x0000001208087981 */ /* 0x000f24000c1e1b00 */
[C---:B---3--:R-:W-:Y:S02]  /*0300*/  IMAD.WIDE R2, R7.reuse, 0x8, R2 ;  /* 0x0000000807027825 */ /* 0x048fe400078e0202 */
[----:B------:R-:W3:Y:S02]  /*0310*/  LDG.E.64 R16, desc[UR18][R16.64] ;  /* 0x0000001210107981 */ /* 0x000ee4000c1e1b00 */
[----:B--2---:R-:W-:Y:S02]  /*0320*/  IMAD.WIDE R4, R7, 0x8, R4 ;  /* 0x0000000807047825 */ /* 0x004fe400078e0204 */
[----:B------:R-:W4:Y:S01]  /*0330*/  LDG.E.64 R2, desc[UR18][R2.64] ;  /* 0x0000001202027981 */ /* 0x000f22000c1e1b00 */
[----:B------:R-:W0:Y:S03]  /*0340*/  LDC.64 R6, c[0x0][0x398] ;  /* 0x0000e600ff067b82 */ /* 0x000e260000000a00 */
[----:B------:R-:W3:Y:S01]  /*0350*/  LDG.E.64 R4, desc[UR18][R4.64] ;  /* 0x0000001204047981 */ /* 0x000ee2000c1e1b00 */
[----:B------:R-:W-:-:S05]  /*0360*/  IADD3 R13, PT, PT, R11, -0x1, R0 ;  /* 0xffffffff0b0d7810 */ /* 0x000fca0007ffe000 */
[----:B0-----:R-:W-:-:S05]  /*0370*/  IMAD.WIDE R6, R13, 0x8, R6 ;  /* 0x000000080d067825 */ /* 0x001fca00078e0206 */
[----:B------:R-:W2:Y:S01]  /*0380*/  LDG.E.64 R12, desc[UR18][R6.64] ;  /* 0x00000012060c7981 */ /* 0x000ea2000c1e1b00 */
[----:B------:R-:W-:-:S05]  /*0390*/  IMAD.WIDE R10, R11, 0x8, R6 ;  /* 0x000000080b0a7825 */ /* 0x000fca00078e0206 */
[----:B------:R-:W5:Y:S01]  /*03a0*/  LDG.E.64 R14, desc[UR18][R10.64] ;  /* 0x000000120a0e7981 */ /* 0x000f62000c1e1b00 */
[----:B----4-:R-:W-:-:S08]  /*03b0*/  DMUL R18, R2, R8 ;  /* 0x0000000802127228 */ /* 0x010fd00000000000 */
[----:B---3--:R-:W-:-:S10]  /*03c0*/  DFMA R18, R16, R4, -R18 ;  /* 0x000000041012722b */ /* 0x008fd40000000812 */
[----:B------:R-:W-:Y:S02]  /*03d0*/  R2UR UR7, R19 ;  /* 0x00000000130772ca */ /* 0x000fe400000e0000 */
[----:B------:R-:W-:-:S11]  /*03e0*/  R2UR UR6, R18 ;  /* 0x00000000120672ca */ /* 0x000fd600000e0000 */
[----:B------:R-:W0:Y:S01]  /*03f0*/  MUFU.RCP64H R19, UR7 ;  /* 0x0000000700137d08 */ /* 0x000e220008001800 */
[----:B------:R-:W-:Y:S02]  /*0400*/  IMAD.U32 R21, RZ, RZ, UR7 ;  /* 0x00000007ff157e24 */ /* 0x000fe4000f8e00ff */
[----:B------:R-:W-:Y:S02]  /*0410*/  IMAD.U32 R20, RZ, RZ, UR6 ;  /* 0x00000006ff147e24 */ /* 0x000fe4000f8e00ff */
[----:B------:R-:W-:Y:S01]  /*0420*/  IMAD.MOV.U32 R18, RZ, RZ, 0x1 ;  /* 0x00000001ff127424 */ /* 0x000fe200078e00ff */
[----:B-----5:R-:W-:-:S05]  /*0430*/  DMUL R2, R2, R14 ;  /* 0x0000000e02027228 */ /* 0x020fca0000000000 */
[----:B0-----:R-:W-:-:S08]  /*0440*/  DFMA R20, R18, -R20, 1 ;  /* 0x3ff000001214742b */ /* 0x001fd00000000814 */
[----:B------:R-:W-:Y:S02]  /*0450*/  DFMA R20, R20, R20, R20 ;  /* 0x000000141414722b */ /* 0x000fe40000000014 */
[----:B--2---:R-:W-:Y:S01]  /*0460*/  DFMA R16, R12, R16, -R2 ;  /* 0x000000100c10722b */ /* 0x004fe20000000802 */
[----:B------:R-:W-:Y:S01]  /*0470*/  MOV R2, UR6 ;  /* 0x0000000600027c02 */ /* 0x000fe20008000f00 */
[----:B------:R-:W-:-:S04]  /*0480*/  IMAD.U32 R3, RZ, RZ, UR7 ;  /* 0x00000007ff037e24 */ /* 0x000fc8000f8e00ff */
[----:B------:R-:W-:-:S04]  /*0490*/  DFMA R20, R18, R20, R18 ;  /* 0x000000141214722b */ /* 0x000fc80000000012 */
[----:B------:R-:W-:-:S04]  /*04a0*/  R2UR UR4, R16 ;  /* 0x00000000100472ca */ /* 0x000fc800000e0000 */
[----:B------:R-:W-:Y:S01]  /*04b0*/  DFMA R2, R20, -R2, 1 ;  /* 0x3ff000001402742b */ /* 0x000fe20000000802 */
[----:B------:R-:W-:-:S07]  /*04c0*/  R2UR UR5, R17 ;  /* 0x00000000110572ca */ /* 0x000fce00000e0000 */
[----:B------:R-:W-:Y:S01]  /*04d0*/  DFMA R2, R20, R2, R20 ;  /* 0x000000021402722b */ /* 0x000fe20000000014 */
[----:B------:R-:W-:Y:S02]  /*04e0*/  IMAD.U32 R18, RZ, RZ, UR6 ;  /* 0x00000006ff127e24 */ /* 0x000fe4000f8e00ff */
[----:B------:R-:W-:-:S05]  /*04f0*/  IMAD.U32 R19, RZ, RZ, UR7 ;  /* 0x00000007ff137e24 */ /* 0x000fca000f8e00ff */
[----:B------:R-:W-:-:S08]  /*0500*/  DMUL R16, R2, UR4 ;  /* 0x0000000402107c28 */ /* 0x000fd00008000000 */
[----:B------:R-:W-:-:S08]  /*0510*/  DFMA R18, R16, -R18, UR4 ;  /* 0x0000000410127e2b */ /* 0x000fd00008000812 */
[----:B------:R-:W-:Y:S01]  /*0520*/  DFMA R2, R2, R18, R16 ;  /* 0x000000120202722b */ /* 0x000fe20000000010 */
[----:B------:R-:W-:-:S09]  /*0530*/  MOV R16, UR5 ;  /* 0x0000000500107c02 */ /* 0x000fd20008000f00 */
[----:B------:R-:W-:Y:S01]  /*0540*/  FFMA R0, RZ, UR7, R3 ;  /* 0x00000007ff007c23 */ /* 0x000fe20008000003 */
[----:B------:R-:W-:-:S04]  /*0550*/  FSETP.GEU.AND P1, PT, |R16|, 6.5827683646048100446e-37, PT ;  /* 0x036000001000780b */ /* 0x000fc80003f2e200 */
[----:B------:R-:W-:-:S13]  /*0560*/  FSETP.GT.AND P0, PT, |R0|, 1.469367938527859385e-39, PT ;  /* 0x001000000000780b */ /* 0x000fda0003f04200 */
[----:B------:R-:W-:Y:S05]  /*0570*/  @P0 BRA P1, `(.L_x_14) ;  /* 0x0000000000180947 */ /* 0x000fea0000800000 */
[----:B------:R-:W-:Y:S01]  /*0580*/  MOV R0, 0x5c0 ;  /* 0x000005c000007802 */ /* 0x000fe20000000f00 */
[----:B------:R-:W-:Y:S01]  /*0590*/  UMOV UR12, UR6 ;  /* 0x00000006000c7c82 */ /* 0x000fe20008000000 */
[----:B------:R-:W-:-:S05]  /*05a0*/  UMOV UR13, UR7 ;  /* 0x00000007000d7c82 */ /* 0x000fca0008000000 */
[----:B------:R-:W-:Y:S05]  /*05b0*/  CALL.REL.NOINC `($__internal_1_$__cuda_sm20_div_rn_f64_full) ;  /* 0x0000000800587944 */ /* 0x000fea0003c00000 */
[----:B------:R-:W-:Y:S02]  /*05c0*/  IMAD.MOV.U32 R2, RZ, RZ, R18 ;  /* 0x000000ffff027224 */ /* 0x000fe400078e0012 */
[----:B------:R-:W-:-:S07]  /*05d0*/  IMAD.MOV.U32 R3, RZ, RZ, R19 ;  /* 0x000000ffff037224 */ /* 0x000fce00078e0013 */
.L_x_14:
[----:B------:R-:W0:Y:S01]  /*05e0*/  MUFU.RCP64H R17, UR7 ;  /* 0x0000000700117d08 */ /* 0x000e220008001800 */
[----:B------:R-:W-:Y:S01]  /*05f0*/  IMAD.U32 R18, RZ, RZ, UR6 ;  /* 0x00000006ff127e24 */ /* 0x000fe2000f8e00ff */
[----:B------:R-:W-:Y:S01]  /*0600*/  MOV R19, UR7 ;  /* 0x0000000700137c02 */ /* 0x000fe20008000f00 */
[----:B------:R-:W-:Y:S01]  /*0610*/  IMAD.MOV.U32 R16, RZ, RZ, 0x1 ;  /* 0x00000001ff107424 */ /* 0x000fe200078e00ff */
[----:B------:R-:W-:-:S08]  /*0620*/  DMUL R8, R12, R8 ;  /* 0x000000080c087228 */ /* 0x000fd00000000000 */
[----:B------:R-:W-:Y:S01]  /*0630*/  DFMA R8, R14, R4, -R8 ;  /* 0x000000040e08722b */ /* 0x000fe20000000808 */
[----:B------:R-:W-:Y:S02]  /*0640*/  IMAD.U32 R4, RZ, RZ, UR6 ;  /* 0x00000006ff047e24 */ /* 0x000fe4000f8e00ff */
[----:B------:R-:W-:Y:S01]  /*0650*/  IMAD.U32 R5, RZ, RZ, UR7 ;  /* 0x00000007ff057e24 */ /* 0x000fe2000f8e00ff */
[----:B0-----:R-:W-:-:S06]  /*0660*/  DFMA R18, R16, -R18, 1 ;  /* 0x3ff000001012742b */ /* 0x001fcc0000000812 */
[----:B------:R-:W-:Y:S02]  /*0670*/  R2UR UR4, R8 ;  /* 0x00000000080472ca */ /* 0x000fe400000e0000 */
[----:B------:R-:W-:Y:S01]  /*0680*/  R2UR UR5, R9 ;  /* 0x00000000090572ca */ /* 0x000fe200000e0000 */
[----:B------:R-:W-:-:S08]  /*0690*/  DFMA R18, R18, R18, R18 ;  /* 0x000000121212722b */ /* 0x000fd00000000012 */
[----:B------:R-:W-:Y:S02]  /*06a0*/  DFMA R18, R16, R18, R16 ;  /* 0x000000121012722b */ /* 0x000fe40000000010 */
[----:B------:R-:W-:Y:S02]  /*06b0*/  MOV R8, UR4 ;  /* 0x0000000400087c02 */ /* 0x000fe40008000f00 */
[----:B------:R-:W-:-:S04]  /*06c0*/  IMAD.U32 R9, RZ, RZ, UR5 ;  /* 0x00000005ff097e24 */ /* 0x000fc8000f8e00ff */
[----:B------:R-:W-:-:S08]  /*06d0*/  DFMA R4, R18, -R4, 1 ;  /* 0x3ff000001204742b */ /* 0x000fd00000000804 */
[----:B------:R-:W-:-:S08]  /*06e0*/  DFMA R18, R18, R4, R18 ;  /* 0x000000041212722b */ /* 0x000fd00000000012 */
[----:B------:R-:W-:-:S08]  /*06f0*/  DMUL R4, R18, UR4 ;  /* 0x0000000412047c28 */ /* 0x000fd00008000000 */
[----:B------:R-:W-:-:S08]  /*0700*/  DFMA R8, R4, -UR6, R8 ;  /* 0x8000000604087c2b */ /* 0x000fd00008000008 */
[----:B------:R-:W-:Y:S01]  /*0710*/  DFMA R4, R18, R8, R4 ;  /* 0x000000081204722b */ /* 0x000fe20000000004 */
[----:B------:R-:W-:Y:S02]  /*0720*/  IMAD.U32 R9, RZ, RZ, UR5 ;  /* 0x00000005ff097e24 */ /* 0x000fe4000f8e00ff */
[----:B------:R-:W-:-:S03]  /*0730*/  IMAD.U32 R8, RZ, RZ, UR4 ;  /* 0x00000004ff087e24 */ /* 0x000fc6000f8e00ff */
[----:B------:R-:W-:-:S04]  /*0740*/  FSETP.GEU.AND P1, PT, |R9|, 6.5827683646048100446e-37, PT ;  /* 0x036000000900780b */ /* 0x000fc80003f2e200 */
[----:B------:R-:W-:-:S05]  /*0750*/  FFMA R0, RZ, UR7, R5 ;  /* 0x00000007ff007c23 */ /* 0x000fca0008000005 */
[----:B------:R-:W-:-:S13]  /*0760*/  FSETP.GT.AND P0, PT, |R0|, 1.469367938527859385e-39, PT ;  /* 0x001000000000780b */ /* 0x000fda0003f04200 */
[----:B------:R-:W-:Y:S05]  /*0770*/  @P0 BRA P1, `(.L_x_15) ;  /* 0x0000000000180947 */ /* 0x000fea0000800000 */
[----:B------:R-:W-:Y:S01]  /*0780*/  MOV R0, 0x7c0 ;  /* 0x000007c000007802 */ /* 0x000fe20000000f00 */
[----:B------:R-:W-:Y:S01]  /*0790*/  UMOV UR12, UR6 ;  /* 0x00000006000c7c82 */ /* 0x000fe20008000000 */
[----:B------:R-:W-:-:S05]  /*07a0*/  UMOV UR13, UR7 ;  /* 0x00000007000d7c82 */ /* 0x000fca0008000000 */
[----:B------:R-:W-:Y:S05]  /*07b0*/  CALL.REL.NOINC `($__internal_1_$__cuda_sm20_div_rn_f64_full) ;  /* 0x0000000400d87944 */ /* 0x000fea0003c00000 */
[----:B------:R-:W-:Y:S01]  /*07c0*/  MOV R4, R18 ;  /* 0x0000001200047202 */ /* 0x000fe20000000f00 */
[----:B------:R-:W-:-:S07]  /*07d0*/  IMAD.MOV.U32 R5, RZ, RZ, R19 ;  /* 0x000000ffff057224 */ /* 0x000fce00078e0013 */
.L_x_15:
[----:B------:R-:W-:Y:S04]  /*07e0*/  STG.E.64 desc[UR18][R6.64], R2 ;  /* 0x0000000206007986 */ /* 0x000fe8000c101b12 */
[----:B------:R-:W-:Y:S01]  /*07f0*/  STG.E.64 desc[UR18][R10.64], R4 ;  /* 0x000000040a007986 */ /* 0x000fe2000c101b12 */
[----:B------:R-:W-:Y:S05]  /*0800*/  EXIT ;  /* 0x000000000000794d */ /* 0x000fea0003800000 */
.L_x_13:
[----:B------:R-:W-:Y:S01]  /*0810*/  ISETP.GE.AND P0, PT, R5, 0x1, PT ;  /* 0x000000010500780c */ /* 0x000fe20003f06270 */
[----:B------:R-:W-:Y:S01]  /*0820*/  HFMA2 R9, -RZ, RZ, 1.443359375, -0.2030029296875 ;  /* 0x3dc6b27fff097431 */ /* 0x000fe200000001ff */
[----:B------:R-:W-:Y:S01]  /*0830*/  I2FP.F32.S32 R2, R5 ;  /* 0x0000000500027245 */ /* 0x000fe20000201400 */
[----:B------:R-:W0:Y:S10]  /*0840*/  S2R R12, SR_TID.X ;  /* 0x00000000000c7919 */ /* 0x000e340000002100 */
[----:B------:R-:W-:-:S04]  /*0850*/  @!P0 FMUL R2, R2, 8388608 ;  /* 0x4b00000002028820 */ /* 0x000fc80000400000 */
[----:B------:R-:W-:-:S05]  /*0860*/  VIADD R3, R2, 0xc0cafb0d ;  /* 0xc0cafb0d02037836 */ /* 0x000fca0000000000 */
[----:B------:R-:W-:-:S04]  /*0870*/  LOP3.LUT R7, R3, 0xff800000, RZ, 0xc0, !PT ;  /* 0xff80000003077812 */ /* 0x000fc800078ec0ff */
[----:B------:R-:W-:Y:S01]  /*0880*/  I2FP.F32.S32 R6, R7 ;  /* 0x0000000700067245 */ /* 0x000fe20000201400 */
[----:B------:R-:W-:Y:S02]  /*0890*/  IMAD.IADD R3, R2, 0x1, -R7 ;  /* 0x0000000102037824 */ /* 0x000fe400078e0a07 */
[----:B------:R-:W-:Y:S02]  /*08a0*/  IMAD.MOV.U32 R7, RZ, RZ, 0x7f800000 ;  /* 0x7f800000ff077424 */ /* 0x000fe400078e00ff */
[----:B------:R-:W-:-:S04]  /*08b0*/  FADD R8, R3, -1 ;  /* 0xbf80000003087421 */ /* 0x000fc80000000000 */
[----:B------:R-:W-:Y:S01]  /*08c0*/  FFMA R3, R8, R9, -0.16845393180847167969 ;  /* 0xbe2c7f3008037423 */ /* 0x000fe20000000009 */
[C---:B0-----:R-:W-:Y:S01]  /*08d0*/  ISETP.NE.AND P1, PT, R12.reuse, RZ, PT ;  /* 0x000000ff0c00720c */ /* 0x041fe20003f25270 */
[----:B------:R-:W-:Y:S02]  /*08e0*/  IMAD R12, R12, R5, RZ ;  /* 0x000000050c0c7224 */ /* 0x000fe400078e02ff */
        /* <DEDUP_REMOVED lines=16> */
[----:B------:R-:W-:-:S03]  /*09f0*/  FSETP.NEU.AND P0, PT, R2, RZ, PT ;  /* 0x000000ff0200720b */ /* 0x000fc60003f0d000 */
[----:B------:R-:W-:-:S05]  /*0a00*/  FADD R3, R3, -1 ;  /* 0xbf80000003037421 */ /* 0x000fca0000000000 */
[----:B------:R-:W-:Y:S02]  /*0a10*/  FSEL R2, R3, -INF , P0 ;  /* 0xff80000003027808 */ /* 0x000fe40000000000 */
[----:B------:R-:W-:-:S04]  /*0a20*/  IADD3 R3, PT, PT, R12, -0x1, R5 ;  /* 0xffffffff0c037810 */ /* 0x000fc80007ffe005 */
[----:B------:R-:W0:Y:S01]  /*0a30*/  F2I.TRUNC.NTZ R2, R2 ;  /* 0x0000000200027305 */ /* 0x000e22000020f100 */
[----:B------:R-:W-:Y:S05]  /*0a40*/  @P1 BRA `(.L_x_16) ;  /* 0x0000000000681947 */ /* 0x000fea0003800000 */
[----:B------:R-:W0:Y:S01]  /*0a50*/  LDC.64 R10, c[0x0][0x3b8] ;  /* 0x0000ee00ff0a7b82 */ /* 0x000e220000000a00 */
[----:B------:R-:W1:Y:S01]  /*0a60*/  LDCU.64 UR4, c[0x0][0x398] ;  /* 0x00007300ff0477ac */ /* 0x000e620008000a00 */
[-C--:B------:R-:W-:Y:S02]  /*0a70*/  LEA.HI R4, R5, R5.reuse, RZ, 0x1 ;  /* 0x0000000505047211 */ /* 0x080fe400078f08ff */
[----:B------:R-:W-:Y:S02]  /*0a80*/  IADD3 R14, P0, P1, R0, R5, R12 ;  /* 0x00000005000e7210 */ /* 0x000fe4000791e00c */
[----:B------:R-:W-:Y:S02]  /*0a90*/  SHF.R.S32.HI R12, RZ, 0x1f, R5 ;  /* 0x0000001fff0c7819 */ /* 0x000fe40000011405 */
[----:B------:R-:W2:Y:S01]  /*0aa0*/  LDC.64 R8, c[0x0][0x398] ;  /* 0x0000e600ff087b82 */ /* 0x000ea20000000a00 */
[----:B------:R-:W-:Y:S02]  /*0ab0*/  SHF.R.S32.HI R15, RZ, 0x1, R4 ;  /* 0x00000001ff0f7819 */ /* 0x000fe40000011404 */
[----:B------:R-:W-:-:S02]  /*0ac0*/  SHF.R.S32.HI R5, RZ, 0x1f, R0 ;  /* 0x0000001fff057819 */ /* 0x000fc40000011400 */
[----:B------:R-:W-:Y:S02]  /*0ad0*/  IADD3 R3, PT, PT, -R15, R3, R0 ;  /* 0x000000030f037210 */ /* 0x000fe40007ffe100 */
[----:B------:R-:W-:Y:S01]  /*0ae0*/  IADD3.X R5, PT, PT, R5, R12, RZ, P0, P1 ;  /* 0x0000000c05057210 */ /* 0x000fe200007e24ff */
[----:B------:R-:W3:Y:S01]  /*0af0*/  LDC.64 R6, c[0x0][0x3a8] ;  /* 0x0000ea00ff067b82 */ /* 0x000ee20000000a00 */
[----:B-1----:R-:W-:-:S04]  /*0b00*/  LEA R4, P0, R14, UR4, 0x3 ;  /* 0x000000040e047c11 */ /* 0x002fc8000f8018ff */
[----:B------:R-:W-:Y:S01]  /*0b10*/  LEA.HI.X R5, R14, UR5, R5, 0x3, P0 ;  /* 0x000000050e057c11 */ /* 0x000fe200080f1c05 */
[----:B0-----:R-:W-:-:S06]  /*0b20*/  IMAD.WIDE R12, R2, 0x8, R10 ;  /* 0x00000008020c7825 */ /* 0x001fcc00078e020a */
[----:B------:R-:W4:Y:S01]  /*0b30*/  LDG.E.64 R12, desc[UR18][R12.64] ;  /* 0x000000120c0c7981 */ /* 0x000f22000c1e1b00 */
[----:B--2---:R-:W-:-:S03]  /*0b40*/  IMAD.WIDE R10, R3, 0x8, R8 ;  /* 0x00000008030a7825 */ /* 0x004fc600078e0208 */
[----:B------:R-:W4:Y:S04]  /*0b50*/  LDG.E.64 R8, desc[UR18][R4.64+-0x8] ;  /* 0xfffff81204087981 */ /* 0x000f28000c1e1b00 */
[----:B------:R-:W4:Y:S01]  /*0b60*/  LDG.E.64 R10, desc[UR18][R10.64] ;  /* 0x000000120a0a7981 */ /* 0x000f22000c1e1b00 */
[----:B---3--:R-:W-:-:S04]  /*0b70*/  IMAD.WIDE R6, R2, 0x8, R6 ;  /* 0x0000000802067825 */ /* 0x008fc800078e0206 */
[----:B------:R-:W-:Y:S02]  /*0b80*/  IMAD.WIDE R2, R15, 0x8, R4 ;  /* 0x000000080f027825 */ /* 0x000fe400078e0204 */
[----:B------:R-:W2:Y:S04]  /*0b90*/  LDG.E.64 R6, desc[UR18][R6.64] ;  /* 0x0000001206067981 */ /* 0x000ea8000c1e1b00 */
[----:B------:R-:W2:Y:S01]  /*0ba0*/  LDG.E.64 R2, desc[UR18][R2.64+-0x8] ;  /* 0xfffff81202027981 */ /* 0x000ea2000c1e1b00 */
[----:B----4-:R-:W-:-:S08]  /*0bb0*/  DFMA R8, -R10, R12, R8 ;  /* 0x0000000c0a08722b */ /* 0x010fd00000000108 */
[----:B--2---:R-:W-:-:S07]  /*0bc0*/  DFMA R8, -R2, R6, R8 ;  /* 0x000000060208722b */ /* 0x004fce0000000108 */
[----:B------:R-:W-:Y:S01]  /*0bd0*/  STG.E.64 desc[UR18][R4.64+-0x8], R8 ;  /* 0xfffff80804007986 */ /* 0x000fe2000c101b12 */
[----:B------:R-:W-:Y:S05]  /*0be0*/  EXIT ;  /* 0x000000000000794d */ /* 0x000fea0003800000 */
.L_x_16:
[----:B------:R-:W-:-:S05]  /*0bf0*/  VIADD R4, R4, 0xffffffff ;  /* 0xffffffff04047836 */ /* 0x000fca0000000000 */
[----:B------:R-:W-:-:S13]  /*0c00*/  ISETP.NE.AND P0, PT, R3, R4, PT ;  /* 0x000000040300720c */ /* 0x000fda0003f05270 */
        /* <DEDUP_REMOVED lines=9> */
[--C-:B------:R-:W-:Y:S02]  /*0ca0*/  SHF.R.S32.HI R5, RZ, 0x1f, R0.reuse ;  /* 0x0000001fff057819 */ /* 0x100fe40000011400 */
[----:B------:R-:W-:Y:S02]  /*0cb0*/  IADD3 R3, PT, PT, -R10, R3, R0 ;  /* 0x000000030a037210 */ /* 0x000fe40007ffe100 */
[----:B------:R-:W-:Y:S02]  /*0cc0*/  IADD3.X R12, PT, PT, R5, R4, R12, P0, P1 ;  /* 0x00000004050c7210 */ /* 0x000fe400007e240c */
[----:B-1----:R-:W-:-:S04]  /*0cd0*/  LEA R4, P0, R11, UR4, 0x3 ;  /* 0x000000040b047c11 */ /* 0x002fc8000f8018ff */
[----:B------:R-:W-:Y:S01]  /*0ce0*/  LEA.HI.X R5, R11, UR5, R12, 0x3, P0 ;  /* 0x000000050b057c11 */ /* 0x000fe200080f1c0c */
[----:B0-----:R-:W-:-:S06]  /*0cf0*/  IMAD.WIDE R8, R2, 0x8, R8 ;  /* 0x0000000802087825 */ /* 0x001fcc00078e0208 */
[----:B------:R-:W3:Y:S01]  /*0d00*/  LDG.E.64 R8, desc[UR18][R8.64] ;  /* 0x0000001208087981 */ /* 0x000ee2000c1e1b00 */
[----:B--2---:R-:W-:-:S03]  /*0d10*/  IMAD.WIDE R6, R3, 0x8, R6 ;  /* 0x0000000803067825 */ /* 0x004fc600078e0206 */
[----:B------:R-:W3:Y:S04]  /*0d20*/  LDG.E.64 R2, desc[UR18][R4.64+-0x8] ;  /* 0xfffff81204027981 */ /* 0x000ee8000c1e1b00 */
[----:B------:R-:W3:Y:S02]  /*0d30*/  LDG.E.64 R6, desc[UR18][R6.64] ;  /* 0x0000001206067981 */ /* 0x000ee4000c1e1b00 */
[----:B---3--:R-:W-:-:S07]  /*0d40*/  DFMA R2, -R6, R8, R2 ;  /* 0x000000080602722b */ /* 0x008fce0000000102 */
[----:B------:R-:W-:Y:S01]  /*0d50*/  STG.E.64 desc[UR18][R4.64+-0x8], R2 ;  /* 0xfffff80204007986 */ /* 0x000fe2000c101b12 */
[----:B------:R-:W-:Y:S05]  /*0d60*/  EXIT ;  /* 0x000000000000794d */ /* 0x000fea0003800000 */
.L_x_17:
[----:B------:R-:W0:Y:S01]  /*0d70*/  LDC.64 R10, c[0x0][0x3a0] ;  /* 0x0000e800ff0a7b82 */ /* 0x000e220000000a00 */
[----:B------:R-:W1:Y:S01]  /*0d80*/  LDCU.64 UR4, c[0x0][0x398] ;  /* 0x00007300ff0477ac */ /* 0x000e620008000a00 */
[-C--:B------:R-:W-:Y:S02]  /*0d90*/  LEA.HI R13, R5, R5.reuse, RZ, 0x1 ;  /* 0x00000005050d7211 */ /* 0x080fe400078f08ff */
[--C-:B------:R-:W-:Y:S02]  /*0da0*/  IADD3 R15, P0, P1, R0, R5, R12.reuse ;  /* 0x00000005000f7210 */ /* 0x100fe4000791e00c */
[----:B------:R-:W-:Y:S02]  /*0db0*/  SHF.R.S32.HI R14, RZ, 0x1f, R5 ;  /* 0x0000001fff0e7819 */ /* 0x000fe40000011405 */
[----:B------:R-:W2:Y:S01]  /*0dc0*/  LDC.64 R8, c[0x0][0x398] ;  /* 0x0000e600ff087b82 */ /* 0x000ea20000000a00 */
[----:B------:R-:W-:Y:S02]  /*0dd0*/  SHF.R.S32.HI R5, RZ, 0x1f, R12 ;  /* 0x0000001fff057819 */ /* 0x000fe4000001140c */
[----:B------:R-:W-:-:S02]  /*0de0*/  SHF.R.S32.HI R4, RZ, 0x1f, R0 ;  /* 0x0000001fff047819 */ /* 0x000fc40000011400 */
[----:B------:R-:W-:Y:S02]  /*0df0*/  SHF.R.S32.HI R13, RZ, 0x1, R13 ;  /* 0x00000001ff0d7819 */ /* 0x000fe4000001140d */
[----:B------:R-:W-:Y:S01]  /*0e00*/  IADD3.X R14, PT, PT, R4, R14, R5, P0, P1 ;  /* 0x0000000e040e7210 */ /* 0x000fe200007e2405 */
[----:B------:R-:W3:Y:S01]  /*0e10*/  LDC.64 R6, c[0x0][0x3a8] ;  /* 0x0000ea00ff067b82 */ /* 0x000ee20000000a00 */
[----:B------:R-:W-:Y:S02]  /*0e20*/  IADD3 R17, PT, PT, -R13, R3, R0 ;  /* 0x000000030d117210 */ /* 0x000fe40007ffe100 */
[----:B-1----:R-:W-:-:S04]  /*0e30*/  LEA R4, P0, R15, UR4, 0x3 ;  /* 0x000000040f047c11 */ /* 0x002fc8000f8018ff */
[----:B------:R-:W-:Y:S01]  /*0e40*/  LEA.HI.X R5, R15, UR5, R14, 0x3, P0 ;  /* 0x000000050f057c11 */ /* 0x000fe200080f1c0e */
[----:B0-----:R-:W-:-:S04]  /*0e50*/  IMAD.WIDE R10, R2, 0x8, R10 ;  /* 0x00000008020a7825 */ /* 0x001fc800078e020a */
[----:B------:R-:W4:Y:S01]  /*0e60*/  LDG.E.64 R14, desc[UR18][R4.64+-0x8] ;  /* 0xfffff812040e7981 */ /* 0x000f22000c1e1b00 */
[----:B--2---:R-:W-:-:S03]  /*0e70*/  IMAD.WIDE R16, R17, 0x8, R8 ;  /* 0x0000000811107825 */ /* 0x004fc600078e0208 */
[----:B------:R-:W4:Y:S04]  /*0e80*/  LDG.E.64 R10, desc[UR18][R10.64] ;  /* 0x000000120a0a7981 */ /* 0x000f28000c1e1b00 */
[----:B------:R-:W4:Y:S01]  /*0e90*/  LDG.E.64 R8, desc[UR18][R16.64] ;  /* 0x0000001210087981 */ /* 0x000f22000c1e1b00 */
[----:B---3--:R-:W-:-:S04]  /*0ea0*/  IMAD.WIDE R18, R2, 0x8, R6 ;  /* 0x0000000802127825 */ /* 0x008fc800078e0206 */
[----:B------:R-:W-:Y:S01]  /*0eb0*/  IMAD.WIDE R2, R13, 0x8, R4 ;  /* 0x000000080d027825 */ /* 0x000fe200078e0204 */
[----:B------:R-:W2:Y:S05]  /*0ec0*/  LDG.E.64 R6, desc[UR18][R18.64] ;  /* 0x0000001212067981 */ /* 0x000eaa000c1e1b00 */
[----:B------:R-:W2:Y:S01]  /*0ed0*/  LDG.E.64 R2, desc[UR18][R2.64+-0x8] ;  /* 0xfffff81202027981 */ /* 0x000ea2000c1e1b00 */
[----:B----4-:R-:W-:-:S08]  /*0ee0*/  DFMA R8, -R8, R10, R14 ;  /* 0x0000000a0808722b */ /* 0x010fd0000000010e */
[----:B--2---:R-:W-:-:S07]  /*0ef0*/  DFMA R6, -R2, R6, R8 ;  /* 0x000000060206722b */ /* 0x004fce0000000108 */
[----:B------:R-:W-:Y:S01]  /*0f00*/  STG.E.64 desc[UR18][R4.64+-0x8], R6 ;  /* 0xfffff80604007986 */ /* 0x000fe2000c101b12 */
[----:B------:R-:W-:Y:S05]  /*0f10*/  EXIT ;  /* 0x000000000000794d */ /* 0x000fea0003800000 */
        .weak           $__internal_1_$__cuda_sm20_div_rn_f64_full
        .type           $__internal_1_$__cuda_sm20_div_rn_f64_full,@function
        .size           $__internal_1_$__cuda_sm20_div_rn_f64_full,(.L_x_25 - $__internal_1_$__cuda_sm20_div_rn_f64_full)
$__internal_1_$__cuda_sm20_div_rn_f64_full:
[----:B------:R-:W-:Y:S01]  /*0f20*/  IMAD.U32 R16, RZ, RZ, UR13 ;  /* 0x0000000dff107e24 */ /* 0x000fe2000f8e00ff */
[----:B------:R-:W-:Y:S02]  /*0f30*/  ULOP3.LUT UR8, UR13, 0x800fffff, URZ, 0xc0, !UPT ;  /* 0x800fffff0d087892 */ /* 0x000fe4000f8ec0ff */
[----:B------:R-:W-:Y:S01]  /*0f40*/  IMAD.U32 R17, RZ, RZ, UR13 ;  /* 0x0000000dff117e24 */ /* 0x000fe2000f8e00ff */
[----:B------:R-:W-:Y:S01]  /*0f50*/  UMOV UR11, UR5 ;  /* 0x00000005000b7c82 */ /* 0x000fe20008000000 */
[----:B------:R-:W-:Y:S01]  /*0f60*/  ULOP3.LUT UR14, UR13, 0x7ff00000, URZ, 0xc0, !UPT ;  /* 0x7ff000000d0e7892 */ /* 0x000fe2000f8ec0ff */
[----:B------:R-:W-:Y:S01]  /*0f70*/  FSETP.GEU.AND P0, PT, |R16|, 1.469367938527859385e-39, PT ;  /* 0x001000001000780b */ /* 0x000fe20003f0e200 */
[----:B------:R-:W-:Y:S01]  /*0f80*/  ULOP3.LUT UR9, UR8, 0x3ff00000, URZ, 0xfc, !UPT ;  /* 0x3ff0000008097892 */ /* 0x000fe2000f8efcff */
[----:B------:R-:W-:Y:S01]  /*0f90*/  MOV R16, UR12 ;  /* 0x0000000c00107c02 */ /* 0x000fe20008000f00 */
[----:B------:R-:W-:Y:S01]  /*0fa0*/  ULOP3.LUT UR16, UR11, 0x7ff00000, URZ, 0xc0, !UPT ;  /* 0x7ff000000b107892 */ /* 0x000fe2000f8ec0ff */
[----:B------:R-:W-:Y:S01]  /*0fb0*/  UMOV UR8, UR12 ;  /* 0x0000000c00087c82 */ /* 0x000fe20008000000 */
[----:B------:R-:W-:-:S02]  /*0fc0*/  UMOV UR5, 0x1ca00000 ;  /* 0x1ca0000000057882 */ /* 0x000fc40000000000 */
[----:B------:R-:W-:Y:S01]  /*0fd0*/  UISETP.GE.U32.AND UP1, UPT, UR16, UR14, UPT ;  /* 0x0000000e1000728c */ /* 0x000fe2000bf26070 */
[----:B------:R-:W-:Y:S02]  /*0fe0*/  UMOV UR10, UR4 ;  /* 0x00000004000a7c82 */ /* 0x000fe40008000000 */
[----:B------:R-:W-:Y:S01]  /*0ff0*/  UMOV UR15, UR16 ;  /* 0x00000010000f7c82 */ /* 0x000fe20008000000 */
[----:B------:R-:W-:Y:S02]  /*1000*/  USEL UR4, UR5, 0x63400000, !UP1 ;  /* 0x6340000005047887 */ /* 0x000fe4000c800000 */
[----:B------:R-:W-:Y:S01]  /*1010*/  VOTEU.ANY UP0, P0 ;  /* 0x0000000000ff7886 */ /* 0x000fe20000000100 */
[----:B------:R-:W-:Y:S01]  /*1020*/  PLOP3.LUT P0, PT, PT, PT, UP0, 0x80, 0x8 ;  /* 0x000000000008781c */ /* 0x000fe20003f0f008 */
[----:B------:R-:W-:-:S12]  /*1030*/  ULOP3.LUT UR4, UR4, 0x800fffff, UR11, 0xf8, !UPT ;  /* 0x800fffff04047892 */ /* 0x000fd8000f8ef80b */
[----:B------:R-:W-:-:S10]  /*1040*/  @!P0 DMUL R16, R16, 8.98846567431157953865e+307 ;  /* 0x7fe0000010108828 */ /* 0x000fd40000000000 */
[----:B------:R-:W-:Y:S02]  /*1050*/  @!P0 R2UR UR21, R17 ;  /* 0x00000000111582ca */ /* 0x000fe400000e0000 */
[----:B------:R-:W-:Y:S01]  /*1060*/  @!P0 R2UR UR20, R16 ;  /* 0x00000000101482ca */ /* 0x000fe200000e0000 */
[----:B------:R-:W-:-:S10]  /*1070*/  IMAD.MOV.U32 R16, RZ, RZ, 0x1 ;  /* 0x00000001ff107424 */ /* 0x000fd400078e00ff */
[----:B------:R-:W-:Y:S02]  /*1080*/  @!UP0 UMOV UR9, UR21 ;  /* 0x0000001500098c82 */ /* 0x000fe40008000000 */
[----:B------:R-:W0:Y:S01]  /*1090*/  MUFU.RCP64H R17, UR9 ;  /* 0x0000000900117d08 */ /* 0x000e220008001800 */
[----:B------:R-:W-:Y:S01]  /*10a0*/  @!UP0 UMOV UR8, UR20 ;  /* 0x0000001400088c82 */ /* 0x000fe20008000000 */
[----:B------:R-:W-:Y:S01]  /*10b0*/  MOV R19, UR9 ;  /* 0x0000000900137c02 */ /* 0x000fe20008000f00 */
[----:B------:R-:W-:Y:S01]  /*10c0*/  IMAD.U32 R18, RZ, RZ, UR8 ;  /* 0x00000008ff127e24 */ /* 0x000fe2000f8e00ff */
[----:B------:R-:W-:Y:S01]  /*10d0*/  MOV R21, UR9 ;  /* 0x0000000900157c02 */ /* 0x000fe20008000f00 */
[----:B------:R-:W-:-:S04]  /*10e0*/  IMAD.U32 R20, RZ, RZ, UR8 ;  /* 0x00000008ff147e24 */ /* 0x000fc8000f8e00ff */
[----:B0-----:R-:W-:-:S08]  /*10f0*/  DFMA R18, R16, -R18, 1 ;  /* 0x3ff000001012742b */ /* 0x001fd00000000812 */
[----:B------:R-:W-:-:S08]  /*1100*/  DFMA R18, R18, R18, R18 ;  /* 0x000000121212722b */ /* 0x000fd00000000012 */
[----:B------:R-:W-:Y:S01]  /*1110*/  DFMA R18, R16, R18, R16 ;  /* 0x000000121012722b */ /* 0x000fe20000000010 */
[----:B------:R-:W-:Y:S01]  /*1120*/  IMAD.U32 R16, RZ, RZ, UR11 ;  /* 0x0000000bff107e24 */ /* 0x000fe2000f8e00ff */
[----:B------:R-:W-:Y:S01]  /*1130*/  MOV R17, UR11 ;  /* 0x0000000b00117c02 */ /* 0x000fe20008000f00 */
[----:B------:R-:W-:-:S03]  /*1140*/  IMAD.U32 R17, RZ, RZ, UR4 ;  /* 0x00000004ff117e24 */ /* 0x000fc6000f8e00ff */
[----:B------:R-:W-:Y:S02]  /*1150*/  FSETP.GEU.AND P0, PT, |R16|, 1.469367938527859385e-39, PT ;  /* 0x001000001000780b */ /* 0x000fe40003f0e200 */
[----:B------:R-:W-:Y:S01]  /*1160*/  DFMA R20, R18, -R20, 1 ;  /* 0x3ff000001214742b */ /* 0x000fe20000000814 */
[----:B------:R-:W-:-:S07]  /*1170*/  IMAD.U32 R16, RZ, RZ, UR10 ;  /* 0x0000000aff107e24 */ /* 0x000fce000f8e00ff */
[----:B------:R-:W-:-:S03]  /*1180*/  DFMA R18, R18, R20, R18 ;  /* 0x000000141212722b */ /* 0x000fc60000000012 */
[----:B------:R-:W-:Y:S08]  /*1190*/  @P0 BRA `(.L_x_18) ;  /* 0x0000000000340947 */ /* 0x000ff00003800000 */
[----:B------:R-:W-:Y:S01]  /*11a0*/  ULOP3.LUT UR4, UR13, 0x7ff00000, URZ, 0xc0, !UPT ;  /* 0x7ff000000d047892 */ /* 0x000fe2000f8ec0ff */
[----:B------:R-:W-:-:S03]  /*11b0*/  MOV R20, RZ ;  /* 0x000000ff00147202 */ /* 0x000fc60000000f00 */
[----:B------:R-:W-:-:S04]  /*11c0*/  UISETP.GE.U32.AND UP1, UPT, UR16, UR4, UPT ;  /* 0x000000041000728c */ /* 0x000fc8000bf26070 */
[----:B------:R-:W-:-:S04]  /*11d0*/  USEL UR4, UR5, 0x63400000, !UP1 ;  /* 0x6340000005047887 */ /* 0x000fc8000c800000 */
[----:B------:R-:W-:-:S04]  /*11e0*/  ULOP3.LUT UR4, UR4, 0x80000000, UR11, 0xf8, !UPT ;  /* 0x8000000004047892 */ /* 0x000fc8000f8ef80b */
[----:B------:R-:W-:-:S06]  /*11f0*/  ULOP3.LUT UR4, UR4, 0x100000, URZ, 0xfc, !UPT ;  /* 0x0010000004047892 */ /* 0x000fcc000f8efcff */
[----:B------:R-:W-:-:S06]  /*1200*/  IMAD.U32 R21, RZ, RZ, UR4 ;  /* 0x00000004ff157e24 */ /* 0x000fcc000f8e00ff */
[----:B------:R-:W-:-:S10]  /*1210*/  DFMA R16, R16, 2, -R20 ;  /* 0x400000001010782b */ /* 0x000fd40000000814 */
[----:B------:R-:W-:Y:S02]  /*1220*/  R2UR UR22, R16 ;  /* 0x00000000101672ca */ /* 0x000fe400000e0000 */
[----:B------:R-:W-:-:S11]  /*1230*/  R2UR UR23, R17 ;  /* 0x00000000111772ca */ /* 0x000fd600000e0000 */
[----:B------:R-:W-:Y:S02]  /*1240*/  IMAD.U32 R16, RZ, RZ, UR22 ;  /* 0x00000016ff107e24 */ /* 0x000fe4000f8e00ff */
[----:B------:R-:W-:Y:S01]  /*1250*/  IMAD.U32 R17, RZ, RZ, UR23 ;  /* 0x00000017ff117e24 */ /* 0x000fe2000f8e00ff */
[----:B------:R-:W-:-:S12]  /*1260*/  ULOP3.LUT UR15, UR23, 0x7ff00000, URZ, 0xc0, !UPT ;  /* 0x7ff00000170f7892 */ /* 0x000fd8000f8ec0ff */
.L_x_18:
[----:B------:R-:W-:Y:S01]  /*1270*/  @!UP0 ULOP3.LUT UR14, UR21, 0x7ff00000, URZ, 0xc0, !UPT ;  /* 0x7ff00000150e8892 */ /* 0x000fe2000f8ec0ff */
[----:B------:R-:W-:Y:S01]  /*1280*/  DMUL R20, R18, R16 ;  /* 0x0000001012147228 */ /* 0x000fe20000000000 */
[----:B------:R-:W-:Y:S02]  /*1290*/  UIADD3 UR4, UPT, UPT, UR15, -0x1, URZ ;  /* 0xffffffff0f047890 */ /* 0x000fe4000fffe0ff */
[----:B------:R-:W-:Y:S02]  /*12a0*/  UIADD3 UR17, UPT, UPT, UR14, -0x1, URZ ;  /* 0xffffffff0e117890 */ /* 0x000fe4000fffe0ff */
[----:B------:R-:W-:-:S03]  /*12b0*/  UISETP.GT.U32.AND UP0, UPT, UR4, 0x7feffffe, UPT ;  /* 0x7feffffe0400788c */ /* 0x000fc6000bf04070 */
[----:B------:R-:W-:Y:S01]  /*12c0*/  DFMA R22, R20, -UR8, R16 ;  /* 0x8000000814167c2b */ /* 0x000fe20008000010 */
[----:B------:R-:W-:-:S07]  /*12d0*/  UISETP.GT.U32.OR UP0, UPT, UR17, 0x7feffffe, UP0 ;  /* 0x7feffffe1100788c */ /* 0x000fce0008704470 */
[----:B------:R-:W-:Y:S02]  /*12e0*/  DFMA R18, R18, R22, R20 ;  /* 0x000000161212722b */ /* 0x000fe40000000014 */
[----:B------:R-:W-:Y:S09]  /*12f0*/  BRA.U UP0, `(.L_x_19) ;  /* 0x0000000100907547 */ /* 0x000ff2000b800000 */
[----:B------:R-:W-:Y:S01]  /*1300*/  ULOP3.LUT UR4, UR13, 0x7ff00000, URZ, 0xc0, !UPT ;  /* 0x7ff000000d047892 */ /* 0x000fe2000f8ec0ff */
[----:B------:R-:W-:Y:S01]  /*1310*/  MOV R20, UR16 ;  /* 0x0000001000147c02 */ /* 0x000fe20008000f00 */
[----:B------:R-:W-:Y:S02]  /*1320*/  IMAD.MOV.U32 R22, RZ, RZ, RZ ;  /* 0x000000ffff167224 */ /* 0x000fe400078e00ff */
[----:B------:R-:W-:Y:S02]  /*1330*/  UISETP.GE.U32.AND UP0, UPT, UR16, UR4, UPT ;  /* 0x000000041000728c */ /* 0x000fe4000bf06070 */
[----:B------:R-:W-:Y:S02]  /*1340*/  IMAD.U32 R21, RZ, RZ, UR4 ;  /* 0x00000004ff157e24 */ /* 0x000fe4000f8e00ff */
[----:B------:R-:W-:-:S03]  /*1350*/  USEL UR5, UR5, 0x63400000, !UP0 ;  /* 0x6340000005057887 */ /* 0x000fc6000c000000 */
[----:B------:R-:W-:-:S04]  /*1360*/  VIADDMNMX R20, R20, -R21, 0xb9600000, !PT ;  /* 0xb960000014147446 */ /* 0x000fc80007800915 */
[----:B------:R-:W-:-:S05]  /*1370*/  VIMNMX R20, PT, PT, R20, 0x46a00000, PT ;  /* 0x46a0000014147848 */ /* 0x000fca0003fe0100 */
[----:B------:R-:W-:-:S05]  /*1380*/  VIADD R20, R20, -UR5 ;  /* 0x8000000514147c36 */ /* 0x000fca0008000000 */
[----:B------:R-:W-:-:S06]  /*1390*/  IADD3 R23, PT, PT, R20, 0x7fe00000, RZ ;  /* 0x7fe0000014177810 */ /* 0x000fcc0007ffe0ff */
[----:B------:R-:W-:-:S10]  /*13a0*/  DMUL R24, R18, R22 ;  /* 0x0000001612187228 */ /* 0x000fd40000000000 */
[----:B------:R-:W-:Y:S02]  /*13b0*/  R2UR UR5, R25 ;  /* 0x00000000190572ca */ /* 0x000fe400000e0000 */
[----:B------:R-:W-:-:S11]  /*13c0*/  R2UR UR4, R24 ;  /* 0x00000000180472ca */ /* 0x000fd600000e0000 */
[----:B------:R-:W-:-:S05]  /*13d0*/  IMAD.U32 R21, RZ, RZ, UR5 ;  /* 0x00000005ff157e24 */ /* 0x000fca000f8e00ff */
[----:B------:R-:W-:-:S13]  /*13e0*/  FSETP.GTU.AND P0, PT, |R21|, 1.469367938527859385e-39, PT ;  /* 0x001000001500780b */ /* 0x000fda0003f0c200 */
[----:B------:R-:W-:Y:S05]  /*13f0*/  @P0 BRA `(.L_x_20) ;  /* 0x0000000000b40947 */ /* 0x000fea0003800000 */
[----:B------:R-:W-:Y:S01]  /*1400*/  DFMA R16, R18, -UR8, R16 ;  /* 0x8000000812107c2b */ /* 0x000fe20008000010 */
[----:B------:R-:W-:-:S09]  /*1410*/  MOV R22, RZ ;  /* 0x000000ff00167202 */ /* 0x000fd20000000f00 */
[----:B------:R-:W-:Y:S02]  /*1420*/  R2UR UR9, R17 ;  /* 0x00000000110972ca */ /* 0x000fe400000e0000 */
[----:B------:R-:W-:-:S11]  /*1430*/  R2UR UR8, R16 ;  /* 0x00000000100872ca */ /* 0x000fd600000e0000 */
[----:B------:R-:W-:Y:S01]  /*1440*/  FSETP.NEU.AND P0, PT, RZ, UR9, PT ;  /* 0x00000009ff007c0b */ /* 0x000fe2000bf0d000 */
[----:B------:R-:W-:-:S06]  /*1450*/  ULOP3.LUT UR12, UR9, 0x80000000, UR13, 0x48, !UPT ;  /* 0x80000000090c7892 */ /* 0x000fcc000f8e480d */
[----:B------:R-:W-:-:S06]  /*1460*/  LOP3.LUT R23, R23, UR12, RZ, 0xfc, !PT ;  /* 0x0000000c17177c12 */ /* 0x000fcc000f8efcff */
[----:B------:R-:W-:Y:S05]  /*1470*/  @!P0 BRA `(.L_x_20) ;  /* 0x0000000000948947 */ /* 0x000fea0003800000 */
[----:B------:R-:W-:Y:S02]  /*1480*/  IMAD.MOV R17, RZ, RZ, -R20 ;  /* 0x000000ffff117224 */ /* 0x000fe400078e0a14 */
[----:B------:R-:W-:-:S06]  /*1490*/  IMAD.MOV.U32 R16, RZ, RZ, RZ ;  /* 0x000000ffff107224 */ /* 0x000fcc00078e00ff */
[----:B------:R-:W-:Y:S02]  /*14a0*/  DFMA R16, -R16, UR4, R18 ;  /* 0x0000000410107c2b */ /* 0x000fe40008000112 */
[----:B------:R-:W-:-:S04]  /*14b0*/  DMUL.RP R18, R18, R22 ;  /* 0x0000001612127228 */ /* 0x000fc80000008000 */
[----:B------:R-:W-:-:S04]  /*14c0*/  IADD3 R16, PT, PT, -R20, -0x43300000, RZ ;  /* 0xbcd0000014107810 */ /* 0x000fc80007ffe1ff */
[----:B------:R-:W-:Y:S02]  /*14d0*/  FSETP.NEU.AND P0, PT, |R17|, R16, PT ;  /* 0x000000101100720b */ /* 0x000fe40003f0d200 */
[----:B------:R-:W-:Y:S02]  /*14e0*/  LOP3.LUT R16, R19, UR12, RZ, 0x3c, !PT ;  /* 0x0000000c13107c12 */ /* 0x000fe4000f8e3cff */
[----:B------:R-:W-:Y:S02]  /*14f0*/  FSEL R18, R18, UR4, !P0 ;  /* 0x0000000412127c08 */ /* 0x000fe4000c000000 */
[----:B------:R-:W-:Y:S02]  /*1500*/  FSEL R16, R16, UR5, !P0 ;  /* 0x0000000510107c08 */ /* 0x000fe4000c000000 */
[----:B------:R-:W-:Y:S02]  /*1510*/  R2UR UR4, R18 ;  /* 0x00000000120472ca */ /* 0x000fe400000e0000 */
[----:B------:R-:W-:Y:S01]  /*1520*/  R2UR UR5, R16 ;  /* 0x00000000100572ca */ /* 0x000fe200000e0000 */
[----:B------:R-:W-:-:S14]  /*1530*/  BRA `(.L_x_20) ;  /* 0x0000000000647947 */ /* 0x000fdc0003800000 */
.L_x_19:
[----:B------:R-:W-:Y:S01]  /*1540*/  MOV R16, UR10 ;  /* 0x0000000a00107c02 */ /* 0x000fe20008000f00 */
[----:B------:R-:W-:-:S06]  /*1550*/  IMAD.U32 R17, RZ, RZ, UR11 ;  /* 0x0000000bff117e24 */ /* 0x000fcc000f8e00ff */
[----:B------:R-:W-:-:S14]  /*1560*/  DSETP.NAN.AND P0, PT, R16, UR10, PT ;  /* 0x0000000a10007e2a */ /* 0x000fdc000bf08000 */
[----:B------:R-:W-:Y:S05]  /*1570*/  @P0 BRA `(.L_x_21) ;  /* 0x00000000004c0947 */ /* 0x000fea0003800000 */
[----:B------:R-:W-:Y:S01]  /*1580*/  IMAD.U32 R16, RZ, RZ, UR12 ;  /* 0x0000000cff107e24 */ /* 0x000fe2000f8e00ff */
[----:B------:R-:W-:-:S06]  /*1590*/  MOV R17, UR13 ;  /* 0x0000000d00117c02 */ /* 0x000fcc0008000f00 */
[----:B------:R-:W-:-:S14]  /*15a0*/  DSETP.NAN.AND P0, PT, R16, UR12, PT ;  /* 0x0000000c10007e2a */ /* 0x000fdc000bf08000 */
[----:B------:R-:W-:Y:S05]  /*15b0*/  @P0 BRA `(.L_x_22) ;  /* 0x0000000000300947 */ /* 0x000fea0003800000 */
[----:B------:R-:W-:Y:S01]  /*15c0*/  UISETP.NE.AND UP0, UPT, UR15, UR14, UPT ;  /* 0x0000000e0f00728c */ /* 0x000fe2000bf05270 */
[----:B------:R-:W-:Y:S01]  /*15d0*/  UMOV UR4, 0x0 ;  /* 0x0000000000047882 */ /* 0x000fe20000000000 */
[----:B------:R-:W-:-:S07]  /*15e0*/  UMOV UR5, 0xfff80000 ;  /* 0xfff8000000057882 */ /* 0x000fce0000000000 */
[----:B------:R-:W-:Y:S05]  /*15f0*/  BRA.U !UP0, `(.L_x_20) ;  /* 0x0000000108347547 */ /* 0x000fea000b800000 */
[----:B------:R-:W-:Y:S02]  /*1600*/  UISETP.NE.AND UP0, UPT, UR15, 0x7ff00000, UPT ;  /* 0x7ff000000f00788c */ /* 0x000fe4000bf05270 */
[----:B------:R-:W-:Y:S02]  /*1610*/  ULOP3.LUT UR5, UR11, 0x80000000, UR13, 0x48, !UPT ;  /* 0x800000000b057892 */ /* 0x000fe4000f8e480d */
[----:B------:R-:W-:-:S11]  /*1620*/  UISETP.EQ.OR UP0, UPT, UR14, URZ, !UP0 ;  /* 0x000000ff0e00728c */ /* 0x000fd6000c702670 */
[----:B------:R-:W-:Y:S01]  /*1630*/  @UP0 ULOP3.LUT UR8, UR5, 0x7ff00000, URZ, 0xfc, !UPT ;  /* 0x7ff0000005080892 */ /* 0x000fe2000f8efcff */
[----:B------:R-:W-:Y:S01]  /*1640*/  @!UP0 UMOV UR4, URZ ;  /* 0x000000ff00048c82 */ /* 0x000fe20008000000 */
[----:B------:R-:W-:-:S05]  /*1650*/  @UP0 UMOV UR4, URZ ;  /* 0x000000ff00040c82 */ /* 0x000fca0008000000 */
[----:B------:R-:W-:Y:S01]  /*1660*/  @UP0 UMOV UR5, UR8 ;  /* 0x0000000800050c82 */ /* 0x000fe20008000000 */
[----:B------:R-:W-:Y:S05]  /*1670*/  BRA `(.L_x_20) ;  /* 0x0000000000147947 */ /* 0x000fea0003800000 */
.L_x_22:
[----:B------:R-:W-:Y:S01]  /*1680*/  ULOP3.LUT UR5, UR13, 0x80000, URZ, 0xfc, !UPT ;  /* 0x000800000d057892 */ /* 0x000fe2000f8efcff */
[----:B------:R-:W-:Y:S01]  /*1690*/  UMOV UR4, UR12 ;  /* 0x0000000c00047c82 */ /* 0x000fe20008000000 */
[----:B------:R-:W-:Y:S10]  /*16a0*/  BRA `(.L_x_20) ;  /* 0x0000000000087947 */ /* 0x000ff40003800000 */
.L_x_21:
[----:B------:R-:W-:Y:S01]  /*16b0*/  ULOP3.LUT UR5, UR11, 0x80000, URZ, 0xfc, !UPT ;  /* 0x000800000b057892 */ /* 0x000fe2000f8efcff */
[----:B------:R-:W-:-:S11]  /*16c0*/  UMOV UR4, UR10 ;  /* 0x0000000a00047c82 */ /* 0x000fd60008000000 */
.L_x_20:
[----:B------:R-:W-:Y:S01]  /*16d0*/  IMAD.U32 R16, RZ, RZ, UR4 ;  /* 0x00000004ff107e24 */ /* 0x000fe2000f8e00ff */
[----:B------:R-:W-:Y:S01]  /*16e0*/  MOV R18, UR4 ;  /* 0x0000000400127c02 */ /* 0x000fe20008000f00 */
[----:B------:R-:W-:Y:S02]  /*16f0*/  IMAD.U32 R17, RZ, RZ, UR5 ;  /* 0x00000005ff117e24 */ /* 0x000fe4000f8e00ff */
[----:B------:R-:W-:Y:S01]  /*1700*/  IMAD.MOV.U32 R18, RZ, RZ, R16 ;  /* 0x000000ffff127224 */ /* 0x000fe200078e0010 */
[----:B------:R-:W-:Y:S01]  /*1710*/  MOV R16, R0 ;  /* 0x0000000000107202 */ /* 0x000fe20000000f00 */
[----:B------:R-:W-:Y:S02]  /*1720*/  IMAD.MOV.U32 R17, RZ, RZ, 0x0 ;  /* 0x00000000ff117424 */ /* 0x000fe400078e00ff */
[----:B------:R-:W-:Y:S02]  /*1730*/  IMAD.U32 R19, RZ, RZ, UR5 ;  /* 0x00000005ff137e24 */ /* 0x000fe4000f8e00ff */
[----:B------:R-:W-:Y:S05]  /*1740*/  RET.REL.NODEC R16 `(_Z22forwardReductionKernelPKdS0_S0_PdS0_S0_S0_S0_S0_ii) ;  /* 0xffffffe8102c7950 */ /* 0x000fea0003c3ffff */
.L_x_23:
        /* <DEDUP_REMOVED lines=11> */
.L_x_25:


//--------------------- .nv.shared.reserved.0     --------------------------
	.section	.nv.shared.reserved.0,"aw",@nobits
	.weak		__nv_reservedSMEM_offset_0_alias
	.size		__nv_reservedSMEM_offset_0_alias, 0, 64
	.other		__nv_reservedSMEM_offset_0_alias,@"STO_CUDA_RESERVED_SHARED STV_DEFAULT"
__nv_reservedSMEM_offset_0_alias:
	.zero		0
	.zero		64


//--------------------- .nv.constant0._Z26backwardSubstitutionKernelPKdS0_S0_PdS0_dddddii --------------------------
	.section	.nv.constant0._Z26backwardSubstitutionKernelPKdS0_S0_PdS0_dddddii,"a",@progbits
	.sectionflags	@""
	.align	4
.nv.constant0._Z26backwardSubstitutionKernelPKdS0_S0_PdS0_dddddii:
	.zero		984


//--------------------- .nv.constant0._Z22forwardReductionKernelPKdS0_S0_PdS0_S0_S0_S0_S0_ii --------------------------
	.section	.nv.constant0._Z22forwardReductionKernelPKdS0_S0_PdS0_S0_S0_S0_S0_ii,"a",@progbits
	.sectionflags	@""
	.align	4
.nv.constant0._Z22forwardReductionKernelPKdS0_S0_PdS0_S0_S0_S0_S0_ii:
	.zero		976


//--------------------- SYMBOLS --------------------------

	.type		.nv.reservedSmem.offset0,@object
	.size		.nv.reservedSmem.offset0,0x4
